//
// Generated by NVIDIA NVVM Compiler
//
// Compiler Build ID: CL-36424714
// Cuda compilation tools, release 13.0, V13.0.88
// Based on NVVM 20.0.0
//

.version 9.0
.target sm_100
.address_size 64

	// .globl	_Z9drawMovesPPiib
.extern .func  (.param .b32 func_retval0) vprintf
(
	.param .b64 vprintf_param_0,
	.param .b64 vprintf_param_1
)
;
.global .align 1 .b8 $str[17] = {10, 32, 37, 100, 32, 37, 100, 32, 45, 62, 32, 37, 100, 32, 37, 100};
.global .align 1 .b8 $str$1[9] = {115, 107, 105, 112, 112, 105, 110, 103};
.global .align 1 .b8 $str$2[10] = {118, 101, 114, 116, 105, 99, 97, 108, 10};
.global .align 1 .b8 $str$3[2] = {10};
.global .align 1 .b8 $str$4[3] = {37, 100};

.visible .entry _Z9drawMovesPPiib(
	.param .u64 .ptr .align 1 _Z9drawMovesPPiib_param_0,
	.param .u32 _Z9drawMovesPPiib_param_1,
	.param .u8 _Z9drawMovesPPiib_param_2
)
{
	.local .align 16 .b8 	__local_depot0[416];
	.reg .b64 	%SP;
	.reg .b64 	%SPL;
	.reg .pred 	%p<334>;
	.reg .b16 	%rs<2>;
	.reg .b32 	%r<1939>;
	.reg .b64 	%rd<603>;

	mov.u64 	%SPL, __local_depot0;
	cvta.local.u64 	%SP, %SPL;
	ld.param.u64 	%rd111, [_Z9drawMovesPPiib_param_0];
	ld.param.u32 	%r578, [_Z9drawMovesPPiib_param_1];
	ld.param.s8 	%rs1, [_Z9drawMovesPPiib_param_2];
	cvta.to.global.u64 	%rd1, %rd111;
	add.u64 	%rd2, %SPL, 0;
	add.u64 	%rd113, %SP, 400;
	add.u64 	%rd3, %SPL, 400;
	mov.u32 	%r579, %tid.x;
	mul.lo.s32 	%r1790, %r579, 10;
	setp.lt.s32 	%p1, %r578, 1;
	@%p1 bra 	$L__BB0_16;
	and.b32  	%r2, %r578, 15;
	add.s32 	%r3, %r2, -1;
	and.b32  	%r4, %r578, 7;
	add.s32 	%r5, %r4, -1;
	and.b32  	%r6, %r578, 2147483632;
	and.b32  	%r7, %r578, 3;
	mov.b32 	%r1789, 0;
$L__BB0_2:
	setp.lt.u32 	%p2, %r578, 16;
	mul.wide.u32 	%rd114, %r1789, 40;
	add.s64 	%rd4, %rd2, %rd114;
	mov.b32 	%r1877, 0;
	@%p2 bra 	$L__BB0_5;
	mov.b32 	%r1875, 0;
$L__BB0_4:
	.pragma "nounroll";
	mul.wide.u32 	%rd115, %r1875, 4;
	add.s64 	%rd116, %rd4, %rd115;
	mov.b32 	%r583, 0;
	st.local.v2.u32 	[%rd116], {%r583, %r583};
	st.local.v2.u32 	[%rd116+8], {%r583, %r583};
	st.local.v2.u32 	[%rd116+16], {%r583, %r583};
	st.local.v2.u32 	[%rd116+24], {%r583, %r583};
	st.local.v2.u32 	[%rd116+32], {%r583, %r583};
	st.local.v2.u32 	[%rd116+40], {%r583, %r583};
	st.local.v2.u32 	[%rd116+48], {%r583, %r583};
	st.local.v2.u32 	[%rd116+56], {%r583, %r583};
	add.s32 	%r1875, %r1875, 16;
	setp.ne.s32 	%p3, %r1875, %r6;
	mov.u32 	%r1877, %r6;
	@%p3 bra 	$L__BB0_4;
$L__BB0_5:
	setp.eq.s32 	%p4, %r2, 0;
	@%p4 bra 	$L__BB0_15;
	setp.lt.u32 	%p5, %r3, 7;
	@%p5 bra 	$L__BB0_8;
	mul.wide.u32 	%rd117, %r1877, 4;
	add.s64 	%rd118, %rd4, %rd117;
	mov.b32 	%r584, 0;
	st.local.u32 	[%rd118], %r584;
	st.local.u32 	[%rd118+4], %r584;
	st.local.u32 	[%rd118+8], %r584;
	st.local.u32 	[%rd118+12], %r584;
	st.local.u32 	[%rd118+16], %r584;
	st.local.u32 	[%rd118+20], %r584;
	st.local.u32 	[%rd118+24], %r584;
	st.local.u32 	[%rd118+28], %r584;
	add.s32 	%r1877, %r1877, 8;
$L__BB0_8:
	setp.eq.s32 	%p6, %r4, 0;
	@%p6 bra 	$L__BB0_15;
	setp.lt.u32 	%p7, %r5, 3;
	@%p7 bra 	$L__BB0_11;
	mul.wide.u32 	%rd119, %r1877, 4;
	add.s64 	%rd120, %rd4, %rd119;
	mov.b32 	%r585, 0;
	st.local.u32 	[%rd120], %r585;
	st.local.u32 	[%rd120+4], %r585;
	st.local.u32 	[%rd120+8], %r585;
	st.local.u32 	[%rd120+12], %r585;
	add.s32 	%r1877, %r1877, 4;
$L__BB0_11:
	setp.eq.s32 	%p8, %r7, 0;
	@%p8 bra 	$L__BB0_15;
	setp.eq.s32 	%p9, %r7, 1;
	mul.wide.u32 	%rd121, %r1877, 4;
	add.s64 	%rd69, %rd4, %rd121;
	mov.b32 	%r586, 0;
	st.local.u32 	[%rd69], %r586;
	@%p9 bra 	$L__BB0_15;
	setp.eq.s32 	%p10, %r7, 2;
	mov.b32 	%r587, 0;
	st.local.u32 	[%rd69+4], %r587;
	@%p10 bra 	$L__BB0_15;
	mov.b32 	%r588, 0;
	st.local.u32 	[%rd69+8], %r588;
$L__BB0_15:
	add.s32 	%r1789, %r1789, 1;
	setp.eq.s32 	%p11, %r1789, %r578;
	@%p11 bra 	$L__BB0_16;
	bra.uni 	$L__BB0_2;
$L__BB0_16:
	setp.lt.s32 	%p12, %r578, 1;
	@%p12 bra 	$L__BB0_86;
	setp.ne.s16 	%p284, %rs1, 0;
	@%p284 bra 	$L__BB0_51;
	and.b32  	%r9, %r578, 15;
	and.b32  	%r10, %r578, 2147483632;
	mov.u64 	%rd552, $str;
	mov.u64 	%rd562, $str$2;
$L__BB0_19:
	ld.param.u64 	%rd602, [_Z9drawMovesPPiib_param_0];
	cvta.to.global.u64 	%rd549, %rd602;
	mul.wide.u32 	%rd550, %r1790, 8;
	add.s64 	%rd5, %rd549, %rd550;
	ld.global.u64 	%rd551, [%rd5];
	ld.u32 	%r1637, [%rd551];
	ld.u32 	%r1638, [%rd551+4];
	ld.u32 	%r1639, [%rd551+8];
	ld.u32 	%r1640, [%rd551+12];
	st.local.v4.u32 	[%rd3], {%r1637, %r1638, %r1639, %r1640};
	cvta.global.u64 	%rd553, %rd552;
	{ // callseq 106, 0
	.param .b64 param0;
	st.param.b64 	[param0], %rd553;
	.param .b64 param1;
	st.param.b64 	[param1], %rd113;
	.param .b32 retval0;
	call.uni (retval0), 
	vprintf, 
	(
	param0, 
	param1
	);
	ld.param.b32 	%r1641, [retval0];
	} // callseq 106
	ld.global.u64 	%rd6, [%rd5];
	ld.u32 	%r1643, [%rd6];
	ld.u32 	%r1645, [%rd6+8];
	max.s32 	%r12, %r1643, %r1645;
	min.s32 	%r13, %r1643, %r1645;
	ld.u32 	%r1793, [%rd6+12];
	min.s32 	%r1647, %r1643, %r1645;
	sub.s32 	%r1649, %r12, %r1647;
	add.s32 	%r1650, %r1649, 1;
	and.b32  	%r15, %r1650, 3;
	setp.eq.s32 	%p311, %r15, 0;
	mov.u32 	%r1802, %r13;
	@%p311 bra 	$L__BB0_23;
	mul.wide.s32 	%rd555, %r1793, 40;
	add.s64 	%rd556, %rd2, %rd555;
	mul.wide.s32 	%rd557, %r13, 4;
	add.s64 	%rd11, %rd556, %rd557;
	ld.local.u32 	%r1651, [%rd11];
	add.s32 	%r1652, %r1651, 1;
	st.local.u32 	[%rd11], %r1652;
	add.s32 	%r1802, %r13, 1;
	setp.eq.s32 	%p312, %r15, 1;
	@%p312 bra 	$L__BB0_23;
	ld.local.u32 	%r1653, [%rd11+4];
	add.s32 	%r1654, %r1653, 1;
	st.local.u32 	[%rd11+4], %r1654;
	add.s32 	%r1802, %r13, 2;
	setp.eq.s32 	%p313, %r15, 2;
	@%p313 bra 	$L__BB0_23;
	ld.local.u32 	%r1655, [%rd11+8];
	add.s32 	%r1656, %r1655, 1;
	st.local.u32 	[%rd11+8], %r1656;
	add.s32 	%r1802, %r13, 3;
$L__BB0_23:
	sub.s32 	%r1657, %r12, %r13;
	setp.lt.u32 	%p314, %r1657, 3;
	@%p314 bra 	$L__BB0_26;
	sub.s32 	%r1792, %r1802, %r12;
	add.s32 	%r1791, %r1802, -1;
$L__BB0_25:
	add.s32 	%r1658, %r1791, 1;
	mul.wide.s32 	%rd558, %r1793, 40;
	add.s64 	%rd559, %rd2, %rd558;
	mul.wide.s32 	%rd560, %r1658, 4;
	add.s64 	%rd561, %rd559, %rd560;
	ld.local.u32 	%r1659, [%rd561];
	add.s32 	%r1660, %r1659, 1;
	st.local.u32 	[%rd561], %r1660;
	ld.local.u32 	%r1661, [%rd561+4];
	add.s32 	%r1662, %r1661, 1;
	st.local.u32 	[%rd561+4], %r1662;
	ld.local.u32 	%r1663, [%rd561+8];
	add.s32 	%r1664, %r1663, 1;
	st.local.u32 	[%rd561+8], %r1664;
	ld.local.u32 	%r1665, [%rd561+12];
	add.s32 	%r1666, %r1665, 1;
	st.local.u32 	[%rd561+12], %r1666;
	add.s32 	%r1792, %r1792, 4;
	add.s32 	%r1791, %r1791, 4;
	setp.ne.s32 	%p315, %r1792, 1;
	@%p315 bra 	$L__BB0_25;
$L__BB0_26:
	ld.u32 	%r1794, [%rd6+4];
	cvta.global.u64 	%rd563, %rd562;
	{ // callseq 107, 0
	.param .b64 param0;
	st.param.b64 	[param0], %rd563;
	.param .b64 param1;
	st.param.b64 	[param1], 0;
	.param .b32 retval0;
	call.uni (retval0), 
	vprintf, 
	(
	param0, 
	param1
	);
	ld.param.b32 	%r1667, [retval0];
	} // callseq 107
	setp.le.s32 	%p316, %r1794, %r1793;
	@%p316 bra 	$L__BB0_28;
	ld.global.u64 	%rd564, [%rd5];
	ld.u32 	%r1794, [%rd564+12];
	ld.u32 	%r1793, [%rd564+4];
$L__BB0_28:
	setp.lt.s32 	%p317, %r1794, %r1793;
	@%p317 bra 	$L__BB0_45;
$L__BB0_29:
	mov.b32 	%r1796, 0;
$L__BB0_30:
	setp.lt.u32 	%p323, %r578, 16;
	mov.u64 	%rd569, $str$3;
	cvta.global.u64 	%rd570, %rd569;
	{ // callseq 108, 0
	.param .b64 param0;
	st.param.b64 	[param0], %rd570;
	.param .b64 param1;
	st.param.b64 	[param1], 0;
	.param .b32 retval0;
	call.uni (retval0), 
	vprintf, 
	(
	param0, 
	param1
	);
	ld.param.b32 	%r1687, [retval0];
	} // callseq 108
	mov.b32 	%r1799, 0;
	@%p323 bra 	$L__BB0_33;
	mov.b32 	%r1797, 0;
$L__BB0_32:
	.pragma "nounroll";
	mul.wide.u32 	%rd571, %r1796, 40;
	add.s64 	%rd572, %rd2, %rd571;
	mul.wide.u32 	%rd573, %r1797, 4;
	add.s64 	%rd574, %rd572, %rd573;
	ld.local.u32 	%r1690, [%rd574];
	st.local.u32 	[%rd3], %r1690;
	mov.u64 	%rd575, $str$4;
	cvta.global.u64 	%rd576, %rd575;
	add.u64 	%rd577, %SP, 400;
	{ // callseq 109, 0
	.param .b64 param0;
	st.param.b64 	[param0], %rd576;
	.param .b64 param1;
	st.param.b64 	[param1], %rd577;
	.param .b32 retval0;
	call.uni (retval0), 
	vprintf, 
	(
	param0, 
	param1
	);
	ld.param.b32 	%r1691, [retval0];
	} // callseq 109
	ld.local.u32 	%r1693, [%rd574+4];
	st.local.u32 	[%rd3], %r1693;
	{ // callseq 110, 0
	.param .b64 param0;
	st.param.b64 	[param0], %rd576;
	.param .b64 param1;
	st.param.b64 	[param1], %rd577;
	.param .b32 retval0;
	call.uni (retval0), 
	vprintf, 
	(
	param0, 
	param1
	);
	ld.param.b32 	%r1694, [retval0];
	} // callseq 110
	ld.local.u32 	%r1696, [%rd574+8];
	st.local.u32 	[%rd3], %r1696;
	{ // callseq 111, 0
	.param .b64 param0;
	st.param.b64 	[param0], %rd576;
	.param .b64 param1;
	st.param.b64 	[param1], %rd577;
	.param .b32 retval0;
	call.uni (retval0), 
	vprintf, 
	(
	param0, 
	param1
	);
	ld.param.b32 	%r1697, [retval0];
	} // callseq 111
	ld.local.u32 	%r1699, [%rd574+12];
	st.local.u32 	[%rd3], %r1699;
	{ // callseq 112, 0
	.param .b64 param0;
	st.param.b64 	[param0], %rd576;
	.param .b64 param1;
	st.param.b64 	[param1], %rd577;
	.param .b32 retval0;
	call.uni (retval0), 
	vprintf, 
	(
	param0, 
	param1
	);
	ld.param.b32 	%r1700, [retval0];
	} // callseq 112
	ld.local.u32 	%r1702, [%rd574+16];
	st.local.u32 	[%rd3], %r1702;
	{ // callseq 113, 0
	.param .b64 param0;
	st.param.b64 	[param0], %rd576;
	.param .b64 param1;
	st.param.b64 	[param1], %rd577;
	.param .b32 retval0;
	call.uni (retval0), 
	vprintf, 
	(
	param0, 
	param1
	);
	ld.param.b32 	%r1703, [retval0];
	} // callseq 113
	ld.local.u32 	%r1705, [%rd574+20];
	st.local.u32 	[%rd3], %r1705;
	{ // callseq 114, 0
	.param .b64 param0;
	st.param.b64 	[param0], %rd576;
	.param .b64 param1;
	st.param.b64 	[param1], %rd577;
	.param .b32 retval0;
	call.uni (retval0), 
	vprintf, 
	(
	param0, 
	param1
	);
	ld.param.b32 	%r1706, [retval0];
	} // callseq 114
	ld.local.u32 	%r1708, [%rd574+24];
	st.local.u32 	[%rd3], %r1708;
	{ // callseq 115, 0
	.param .b64 param0;
	st.param.b64 	[param0], %rd576;
	.param .b64 param1;
	st.param.b64 	[param1], %rd577;
	.param .b32 retval0;
	call.uni (retval0), 
	vprintf, 
	(
	param0, 
	param1
	);
	ld.param.b32 	%r1709, [retval0];
	} // callseq 115
	ld.local.u32 	%r1711, [%rd574+28];
	st.local.u32 	[%rd3], %r1711;
	{ // callseq 116, 0
	.param .b64 param0;
	st.param.b64 	[param0], %rd576;
	.param .b64 param1;
	st.param.b64 	[param1], %rd577;
	.param .b32 retval0;
	call.uni (retval0), 
	vprintf, 
	(
	param0, 
	param1
	);
	ld.param.b32 	%r1712, [retval0];
	} // callseq 116
	ld.local.u32 	%r1714, [%rd574+32];
	st.local.u32 	[%rd3], %r1714;
	{ // callseq 117, 0
	.param .b64 param0;
	st.param.b64 	[param0], %rd576;
	.param .b64 param1;
	st.param.b64 	[param1], %rd577;
	.param .b32 retval0;
	call.uni (retval0), 
	vprintf, 
	(
	param0, 
	param1
	);
	ld.param.b32 	%r1715, [retval0];
	} // callseq 117
	ld.local.u32 	%r1717, [%rd574+36];
	st.local.u32 	[%rd3], %r1717;
	{ // callseq 118, 0
	.param .b64 param0;
	st.param.b64 	[param0], %rd576;
	.param .b64 param1;
	st.param.b64 	[param1], %rd577;
	.param .b32 retval0;
	call.uni (retval0), 
	vprintf, 
	(
	param0, 
	param1
	);
	ld.param.b32 	%r1718, [retval0];
	} // callseq 118
	ld.local.u32 	%r1720, [%rd574+40];
	st.local.u32 	[%rd3], %r1720;
	{ // callseq 119, 0
	.param .b64 param0;
	st.param.b64 	[param0], %rd576;
	.param .b64 param1;
	st.param.b64 	[param1], %rd577;
	.param .b32 retval0;
	call.uni (retval0), 
	vprintf, 
	(
	param0, 
	param1
	);
	ld.param.b32 	%r1721, [retval0];
	} // callseq 119
	ld.local.u32 	%r1723, [%rd574+44];
	st.local.u32 	[%rd3], %r1723;
	{ // callseq 120, 0
	.param .b64 param0;
	st.param.b64 	[param0], %rd576;
	.param .b64 param1;
	st.param.b64 	[param1], %rd577;
	.param .b32 retval0;
	call.uni (retval0), 
	vprintf, 
	(
	param0, 
	param1
	);
	ld.param.b32 	%r1724, [retval0];
	} // callseq 120
	ld.local.u32 	%r1726, [%rd574+48];
	st.local.u32 	[%rd3], %r1726;
	{ // callseq 121, 0
	.param .b64 param0;
	st.param.b64 	[param0], %rd576;
	.param .b64 param1;
	st.param.b64 	[param1], %rd577;
	.param .b32 retval0;
	call.uni (retval0), 
	vprintf, 
	(
	param0, 
	param1
	);
	ld.param.b32 	%r1727, [retval0];
	} // callseq 121
	ld.local.u32 	%r1729, [%rd574+52];
	st.local.u32 	[%rd3], %r1729;
	{ // callseq 122, 0
	.param .b64 param0;
	st.param.b64 	[param0], %rd576;
	.param .b64 param1;
	st.param.b64 	[param1], %rd577;
	.param .b32 retval0;
	call.uni (retval0), 
	vprintf, 
	(
	param0, 
	param1
	);
	ld.param.b32 	%r1730, [retval0];
	} // callseq 122
	ld.local.u32 	%r1732, [%rd574+56];
	st.local.u32 	[%rd3], %r1732;
	{ // callseq 123, 0
	.param .b64 param0;
	st.param.b64 	[param0], %rd576;
	.param .b64 param1;
	st.param.b64 	[param1], %rd577;
	.param .b32 retval0;
	call.uni (retval0), 
	vprintf, 
	(
	param0, 
	param1
	);
	ld.param.b32 	%r1733, [retval0];
	} // callseq 123
	ld.local.u32 	%r1735, [%rd574+60];
	st.local.u32 	[%rd3], %r1735;
	{ // callseq 124, 0
	.param .b64 param0;
	st.param.b64 	[param0], %rd576;
	.param .b64 param1;
	st.param.b64 	[param1], %rd577;
	.param .b32 retval0;
	call.uni (retval0), 
	vprintf, 
	(
	param0, 
	param1
	);
	ld.param.b32 	%r1736, [retval0];
	} // callseq 124
	add.s32 	%r1797, %r1797, 16;
	setp.ne.s32 	%p324, %r1797, %r10;
	mov.u32 	%r1799, %r10;
	@%p324 bra 	$L__BB0_32;
$L__BB0_33:
	setp.eq.s32 	%p325, %r9, 0;
	@%p325 bra 	$L__BB0_43;
	mul.wide.u32 	%rd578, %r1796, 40;
	add.s64 	%rd7, %rd2, %rd578;
	add.s32 	%r1738, %r9, -1;
	setp.lt.u32 	%p326, %r1738, 7;
	@%p326 bra 	$L__BB0_36;
	mul.wide.u32 	%rd579, %r1799, 4;
	add.s64 	%rd580, %rd7, %rd579;
	ld.local.u32 	%r1739, [%rd580];
	st.local.u32 	[%rd3], %r1739;
	mov.u64 	%rd581, $str$4;
	cvta.global.u64 	%rd582, %rd581;
	add.u64 	%rd583, %SP, 400;
	{ // callseq 125, 0
	.param .b64 param0;
	st.param.b64 	[param0], %rd582;
	.param .b64 param1;
	st.param.b64 	[param1], %rd583;
	.param .b32 retval0;
	call.uni (retval0), 
	vprintf, 
	(
	param0, 
	param1
	);
	ld.param.b32 	%r1740, [retval0];
	} // callseq 125
	ld.local.u32 	%r1742, [%rd580+4];
	st.local.u32 	[%rd3], %r1742;
	{ // callseq 126, 0
	.param .b64 param0;
	st.param.b64 	[param0], %rd582;
	.param .b64 param1;
	st.param.b64 	[param1], %rd583;
	.param .b32 retval0;
	call.uni (retval0), 
	vprintf, 
	(
	param0, 
	param1
	);
	ld.param.b32 	%r1743, [retval0];
	} // callseq 126
	ld.local.u32 	%r1745, [%rd580+8];
	st.local.u32 	[%rd3], %r1745;
	{ // callseq 127, 0
	.param .b64 param0;
	st.param.b64 	[param0], %rd582;
	.param .b64 param1;
	st.param.b64 	[param1], %rd583;
	.param .b32 retval0;
	call.uni (retval0), 
	vprintf, 
	(
	param0, 
	param1
	);
	ld.param.b32 	%r1746, [retval0];
	} // callseq 127
	ld.local.u32 	%r1748, [%rd580+12];
	st.local.u32 	[%rd3], %r1748;
	{ // callseq 128, 0
	.param .b64 param0;
	st.param.b64 	[param0], %rd582;
	.param .b64 param1;
	st.param.b64 	[param1], %rd583;
	.param .b32 retval0;
	call.uni (retval0), 
	vprintf, 
	(
	param0, 
	param1
	);
	ld.param.b32 	%r1749, [retval0];
	} // callseq 128
	ld.local.u32 	%r1751, [%rd580+16];
	st.local.u32 	[%rd3], %r1751;
	{ // callseq 129, 0
	.param .b64 param0;
	st.param.b64 	[param0], %rd582;
	.param .b64 param1;
	st.param.b64 	[param1], %rd583;
	.param .b32 retval0;
	call.uni (retval0), 
	vprintf, 
	(
	param0, 
	param1
	);
	ld.param.b32 	%r1752, [retval0];
	} // callseq 129
	ld.local.u32 	%r1754, [%rd580+20];
	st.local.u32 	[%rd3], %r1754;
	{ // callseq 130, 0
	.param .b64 param0;
	st.param.b64 	[param0], %rd582;
	.param .b64 param1;
	st.param.b64 	[param1], %rd583;
	.param .b32 retval0;
	call.uni (retval0), 
	vprintf, 
	(
	param0, 
	param1
	);
	ld.param.b32 	%r1755, [retval0];
	} // callseq 130
	ld.local.u32 	%r1757, [%rd580+24];
	st.local.u32 	[%rd3], %r1757;
	{ // callseq 131, 0
	.param .b64 param0;
	st.param.b64 	[param0], %rd582;
	.param .b64 param1;
	st.param.b64 	[param1], %rd583;
	.param .b32 retval0;
	call.uni (retval0), 
	vprintf, 
	(
	param0, 
	param1
	);
	ld.param.b32 	%r1758, [retval0];
	} // callseq 131
	ld.local.u32 	%r1760, [%rd580+28];
	st.local.u32 	[%rd3], %r1760;
	{ // callseq 132, 0
	.param .b64 param0;
	st.param.b64 	[param0], %rd582;
	.param .b64 param1;
	st.param.b64 	[param1], %rd583;
	.param .b32 retval0;
	call.uni (retval0), 
	vprintf, 
	(
	param0, 
	param1
	);
	ld.param.b32 	%r1761, [retval0];
	} // callseq 132
	add.s32 	%r1799, %r1799, 8;
$L__BB0_36:
	and.b32  	%r33, %r578, 7;
	setp.eq.s32 	%p327, %r33, 0;
	@%p327 bra 	$L__BB0_43;
	add.s32 	%r1763, %r33, -1;
	setp.lt.u32 	%p328, %r1763, 3;
	@%p328 bra 	$L__BB0_39;
	mul.wide.u32 	%rd584, %r1799, 4;
	add.s64 	%rd585, %rd7, %rd584;
	ld.local.u32 	%r1764, [%rd585];
	st.local.u32 	[%rd3], %r1764;
	mov.u64 	%rd586, $str$4;
	cvta.global.u64 	%rd587, %rd586;
	add.u64 	%rd588, %SP, 400;
	{ // callseq 133, 0
	.param .b64 param0;
	st.param.b64 	[param0], %rd587;
	.param .b64 param1;
	st.param.b64 	[param1], %rd588;
	.param .b32 retval0;
	call.uni (retval0), 
	vprintf, 
	(
	param0, 
	param1
	);
	ld.param.b32 	%r1765, [retval0];
	} // callseq 133
	ld.local.u32 	%r1767, [%rd585+4];
	st.local.u32 	[%rd3], %r1767;
	{ // callseq 134, 0
	.param .b64 param0;
	st.param.b64 	[param0], %rd587;
	.param .b64 param1;
	st.param.b64 	[param1], %rd588;
	.param .b32 retval0;
	call.uni (retval0), 
	vprintf, 
	(
	param0, 
	param1
	);
	ld.param.b32 	%r1768, [retval0];
	} // callseq 134
	ld.local.u32 	%r1770, [%rd585+8];
	st.local.u32 	[%rd3], %r1770;
	{ // callseq 135, 0
	.param .b64 param0;
	st.param.b64 	[param0], %rd587;
	.param .b64 param1;
	st.param.b64 	[param1], %rd588;
	.param .b32 retval0;
	call.uni (retval0), 
	vprintf, 
	(
	param0, 
	param1
	);
	ld.param.b32 	%r1771, [retval0];
	} // callseq 135
	ld.local.u32 	%r1773, [%rd585+12];
	st.local.u32 	[%rd3], %r1773;
	{ // callseq 136, 0
	.param .b64 param0;
	st.param.b64 	[param0], %rd587;
	.param .b64 param1;
	st.param.b64 	[param1], %rd588;
	.param .b32 retval0;
	call.uni (retval0), 
	vprintf, 
	(
	param0, 
	param1
	);
	ld.param.b32 	%r1774, [retval0];
	} // callseq 136
	add.s32 	%r1799, %r1799, 4;
$L__BB0_39:
	and.b32  	%r36, %r578, 3;
	setp.eq.s32 	%p329, %r36, 0;
	@%p329 bra 	$L__BB0_43;
	setp.eq.s32 	%p330, %r36, 1;
	mul.wide.u32 	%rd589, %r1799, 4;
	add.s64 	%rd8, %rd7, %rd589;
	ld.local.u32 	%r1776, [%rd8];
	st.local.u32 	[%rd3], %r1776;
	mov.u64 	%rd590, $str$4;
	cvta.global.u64 	%rd591, %rd590;
	add.u64 	%rd592, %SP, 400;
	{ // callseq 137, 0
	.param .b64 param0;
	st.param.b64 	[param0], %rd591;
	.param .b64 param1;
	st.param.b64 	[param1], %rd592;
	.param .b32 retval0;
	call.uni (retval0), 
	vprintf, 
	(
	param0, 
	param1
	);
	ld.param.b32 	%r1777, [retval0];
	} // callseq 137
	@%p330 bra 	$L__BB0_43;
	setp.eq.s32 	%p331, %r36, 2;
	ld.local.u32 	%r1779, [%rd8+4];
	st.local.u32 	[%rd3], %r1779;
	cvta.global.u64 	%rd594, %rd590;
	{ // callseq 138, 0
	.param .b64 param0;
	st.param.b64 	[param0], %rd594;
	.param .b64 param1;
	st.param.b64 	[param1], %rd592;
	.param .b32 retval0;
	call.uni (retval0), 
	vprintf, 
	(
	param0, 
	param1
	);
	ld.param.b32 	%r1780, [retval0];
	} // callseq 138
	@%p331 bra 	$L__BB0_43;
	ld.local.u32 	%r1782, [%rd8+8];
	st.local.u32 	[%rd3], %r1782;
	cvta.global.u64 	%rd597, %rd590;
	{ // callseq 139, 0
	.param .b64 param0;
	st.param.b64 	[param0], %rd597;
	.param .b64 param1;
	st.param.b64 	[param1], %rd592;
	.param .b32 retval0;
	call.uni (retval0), 
	vprintf, 
	(
	param0, 
	param1
	);
	ld.param.b32 	%r1783, [retval0];
	} // callseq 139
$L__BB0_43:
	add.s32 	%r1796, %r1796, 1;
	setp.eq.s32 	%p332, %r1796, %r578;
	@%p332 bra 	$L__BB0_44;
	bra.uni 	$L__BB0_30;
$L__BB0_44:
	mov.u64 	%rd599, $str$3;
	cvta.global.u64 	%rd600, %rd599;
	{ // callseq 140, 0
	.param .b64 param0;
	st.param.b64 	[param0], %rd600;
	.param .b64 param1;
	st.param.b64 	[param1], 0;
	.param .b32 retval0;
	call.uni (retval0), 
	vprintf, 
	(
	param0, 
	param1
	);
	ld.param.b32 	%r1785, [retval0];
	} // callseq 140
	add.s32 	%r1790, %r1790, 1;
	mov.u32 	%r1787, %tid.x;
	mad.lo.s32 	%r1788, %r1787, 10, 10;
	setp.eq.s32 	%p333, %r1790, %r1788;
	@%p333 bra 	$L__BB0_418;
	bra.uni 	$L__BB0_19;
$L__BB0_45:
	mul.wide.s32 	%rd565, %r12, 4;
	add.s64 	%rd9, %rd2, %rd565;
	sub.s32 	%r1669, %r1793, %r1794;
	and.b32  	%r39, %r1669, 3;
	setp.eq.s32 	%p318, %r39, 0;
	mov.u32 	%r1801, %r1794;
	@%p318 bra 	$L__BB0_49;
	mul.wide.s32 	%rd566, %r1794, 40;
	add.s64 	%rd10, %rd9, %rd566;
	ld.local.u32 	%r1670, [%rd10];
	add.s32 	%r1671, %r1670, 1;
	st.local.u32 	[%rd10], %r1671;
	add.s32 	%r1801, %r1794, 1;
	setp.eq.s32 	%p319, %r39, 1;
	@%p319 bra 	$L__BB0_49;
	ld.local.u32 	%r1672, [%rd10+40];
	add.s32 	%r1673, %r1672, 1;
	st.local.u32 	[%rd10+40], %r1673;
	add.s32 	%r1801, %r1794, 2;
	setp.eq.s32 	%p320, %r39, 2;
	@%p320 bra 	$L__BB0_49;
	ld.local.u32 	%r1674, [%rd10+80];
	add.s32 	%r1675, %r1674, 1;
	st.local.u32 	[%rd10+80], %r1675;
	add.s32 	%r1801, %r1794, 3;
$L__BB0_49:
	sub.s32 	%r1676, %r1794, %r1793;
	setp.gt.u32 	%p321, %r1676, -4;
	@%p321 bra 	$L__BB0_29;
$L__BB0_50:
	mul.wide.s32 	%rd567, %r1801, 40;
	add.s64 	%rd568, %rd9, %rd567;
	ld.local.u32 	%r1677, [%rd568];
	add.s32 	%r1678, %r1677, 1;
	st.local.u32 	[%rd568], %r1678;
	ld.local.u32 	%r1679, [%rd568+40];
	add.s32 	%r1680, %r1679, 1;
	st.local.u32 	[%rd568+40], %r1680;
	ld.local.u32 	%r1681, [%rd568+80];
	add.s32 	%r1682, %r1681, 1;
	st.local.u32 	[%rd568+80], %r1682;
	ld.local.u32 	%r1683, [%rd568+120];
	add.s32 	%r1684, %r1683, 1;
	st.local.u32 	[%rd568+120], %r1684;
	add.s32 	%r1801, %r1801, 4;
	setp.eq.s32 	%p322, %r1801, %r1793;
	@%p322 bra 	$L__BB0_29;
	bra.uni 	$L__BB0_50;
$L__BB0_51:
	and.b32  	%r50, %r578, 15;
	and.b32  	%r51, %r578, 2147483632;
	mov.u64 	%rd497, $str;
	mov.u64 	%rd547, $str$1;
	mov.u64 	%rd508, $str$2;
$L__BB0_52:
	ld.param.u64 	%rd601, [_Z9drawMovesPPiib_param_0];
	cvta.to.global.u64 	%rd494, %rd601;
	mul.wide.u32 	%rd495, %r1790, 8;
	add.s64 	%rd12, %rd494, %rd495;
	ld.global.u64 	%rd496, [%rd12];
	ld.u32 	%r1489, [%rd496];
	ld.u32 	%r1490, [%rd496+4];
	ld.u32 	%r1491, [%rd496+8];
	ld.u32 	%r1492, [%rd496+12];
	st.local.v4.u32 	[%rd3], {%r1489, %r1490, %r1491, %r1492};
	cvta.global.u64 	%rd498, %rd497;
	{ // callseq 70, 0
	.param .b64 param0;
	st.param.b64 	[param0], %rd498;
	.param .b64 param1;
	st.param.b64 	[param1], %rd113;
	.param .b32 retval0;
	call.uni (retval0), 
	vprintf, 
	(
	param0, 
	param1
	);
	ld.param.b32 	%r1493, [retval0];
	} // callseq 70
	ld.global.u64 	%rd500, [%rd12];
	ld.u32 	%r53, [%rd500+8];
	ld.u32 	%r54, [%rd500];
	ld.u32 	%r1805, [%rd500+12];
	ld.u32 	%r1806, [%rd500+4];
	setp.eq.s32 	%p285, %r53, %r54;
	setp.eq.s32 	%p286, %r1805, %r1806;
	or.pred  	%p287, %p285, %p286;
	@%p287 bra 	$L__BB0_81;
	cvta.global.u64 	%rd548, %rd547;
	{ // callseq 105, 0
	.param .b64 param0;
	st.param.b64 	[param0], %rd548;
	.param .b64 param1;
	st.param.b64 	[param1], 0;
	.param .b32 retval0;
	call.uni (retval0), 
	vprintf, 
	(
	param0, 
	param1
	);
	ld.param.b32 	%r1633, [retval0];
	} // callseq 105
	bra.uni 	$L__BB0_74;
$L__BB0_54:
	mul.wide.s32 	%rd504, %r1805, 40;
	add.s64 	%rd505, %rd2, %rd504;
	mul.wide.s32 	%rd506, %r1814, 4;
	add.s64 	%rd507, %rd505, %rd506;
	ld.local.u32 	%r1505, [%rd507];
	add.s32 	%r1506, %r1505, 1;
	st.local.u32 	[%rd507], %r1506;
	ld.local.u32 	%r1507, [%rd507+4];
	add.s32 	%r1508, %r1507, 1;
	st.local.u32 	[%rd507+4], %r1508;
	ld.local.u32 	%r1509, [%rd507+8];
	add.s32 	%r1510, %r1509, 1;
	st.local.u32 	[%rd507+8], %r1510;
	ld.local.u32 	%r1511, [%rd507+12];
	add.s32 	%r1512, %r1511, 1;
	st.local.u32 	[%rd507+12], %r1512;
	add.s32 	%r1814, %r1814, 4;
	setp.ne.s32 	%p292, %r1814, %r59;
	@%p292 bra 	$L__BB0_54;
$L__BB0_55:
	cvta.global.u64 	%rd509, %rd508;
	{ // callseq 71, 0
	.param .b64 param0;
	st.param.b64 	[param0], %rd509;
	.param .b64 param1;
	st.param.b64 	[param1], 0;
	.param .b32 retval0;
	call.uni (retval0), 
	vprintf, 
	(
	param0, 
	param1
	);
	ld.param.b32 	%r1513, [retval0];
	} // callseq 71
	setp.le.s32 	%p293, %r1806, %r1805;
	@%p293 bra 	$L__BB0_57;
	ld.global.u64 	%rd510, [%rd12];
	ld.u32 	%r1806, [%rd510+12];
	ld.u32 	%r1805, [%rd510+4];
$L__BB0_57:
	setp.lt.s32 	%p294, %r1806, %r1805;
	@%p294 bra 	$L__BB0_75;
$L__BB0_58:
	mov.b32 	%r1808, 0;
$L__BB0_59:
	setp.lt.u32 	%p300, %r578, 16;
	mov.u64 	%rd515, $str$3;
	cvta.global.u64 	%rd516, %rd515;
	{ // callseq 72, 0
	.param .b64 param0;
	st.param.b64 	[param0], %rd516;
	.param .b64 param1;
	st.param.b64 	[param1], 0;
	.param .b32 retval0;
	call.uni (retval0), 
	vprintf, 
	(
	param0, 
	param1
	);
	ld.param.b32 	%r1533, [retval0];
	} // callseq 72
	mov.b32 	%r1811, 0;
	@%p300 bra 	$L__BB0_62;
	mov.b32 	%r1809, 0;
$L__BB0_61:
	.pragma "nounroll";
	mul.wide.u32 	%rd517, %r1808, 40;
	add.s64 	%rd518, %rd2, %rd517;
	mul.wide.u32 	%rd519, %r1809, 4;
	add.s64 	%rd520, %rd518, %rd519;
	ld.local.u32 	%r1536, [%rd520];
	st.local.u32 	[%rd3], %r1536;
	mov.u64 	%rd521, $str$4;
	cvta.global.u64 	%rd522, %rd521;
	add.u64 	%rd523, %SP, 400;
	{ // callseq 73, 0
	.param .b64 param0;
	st.param.b64 	[param0], %rd522;
	.param .b64 param1;
	st.param.b64 	[param1], %rd523;
	.param .b32 retval0;
	call.uni (retval0), 
	vprintf, 
	(
	param0, 
	param1
	);
	ld.param.b32 	%r1537, [retval0];
	} // callseq 73
	ld.local.u32 	%r1539, [%rd520+4];
	st.local.u32 	[%rd3], %r1539;
	{ // callseq 74, 0
	.param .b64 param0;
	st.param.b64 	[param0], %rd522;
	.param .b64 param1;
	st.param.b64 	[param1], %rd523;
	.param .b32 retval0;
	call.uni (retval0), 
	vprintf, 
	(
	param0, 
	param1
	);
	ld.param.b32 	%r1540, [retval0];
	} // callseq 74
	ld.local.u32 	%r1542, [%rd520+8];
	st.local.u32 	[%rd3], %r1542;
	{ // callseq 75, 0
	.param .b64 param0;
	st.param.b64 	[param0], %rd522;
	.param .b64 param1;
	st.param.b64 	[param1], %rd523;
	.param .b32 retval0;
	call.uni (retval0), 
	vprintf, 
	(
	param0, 
	param1
	);
	ld.param.b32 	%r1543, [retval0];
	} // callseq 75
	ld.local.u32 	%r1545, [%rd520+12];
	st.local.u32 	[%rd3], %r1545;
	{ // callseq 76, 0
	.param .b64 param0;
	st.param.b64 	[param0], %rd522;
	.param .b64 param1;
	st.param.b64 	[param1], %rd523;
	.param .b32 retval0;
	call.uni (retval0), 
	vprintf, 
	(
	param0, 
	param1
	);
	ld.param.b32 	%r1546, [retval0];
	} // callseq 76
	ld.local.u32 	%r1548, [%rd520+16];
	st.local.u32 	[%rd3], %r1548;
	{ // callseq 77, 0
	.param .b64 param0;
	st.param.b64 	[param0], %rd522;
	.param .b64 param1;
	st.param.b64 	[param1], %rd523;
	.param .b32 retval0;
	call.uni (retval0), 
	vprintf, 
	(
	param0, 
	param1
	);
	ld.param.b32 	%r1549, [retval0];
	} // callseq 77
	ld.local.u32 	%r1551, [%rd520+20];
	st.local.u32 	[%rd3], %r1551;
	{ // callseq 78, 0
	.param .b64 param0;
	st.param.b64 	[param0], %rd522;
	.param .b64 param1;
	st.param.b64 	[param1], %rd523;
	.param .b32 retval0;
	call.uni (retval0), 
	vprintf, 
	(
	param0, 
	param1
	);
	ld.param.b32 	%r1552, [retval0];
	} // callseq 78
	ld.local.u32 	%r1554, [%rd520+24];
	st.local.u32 	[%rd3], %r1554;
	{ // callseq 79, 0
	.param .b64 param0;
	st.param.b64 	[param0], %rd522;
	.param .b64 param1;
	st.param.b64 	[param1], %rd523;
	.param .b32 retval0;
	call.uni (retval0), 
	vprintf, 
	(
	param0, 
	param1
	);
	ld.param.b32 	%r1555, [retval0];
	} // callseq 79
	ld.local.u32 	%r1557, [%rd520+28];
	st.local.u32 	[%rd3], %r1557;
	{ // callseq 80, 0
	.param .b64 param0;
	st.param.b64 	[param0], %rd522;
	.param .b64 param1;
	st.param.b64 	[param1], %rd523;
	.param .b32 retval0;
	call.uni (retval0), 
	vprintf, 
	(
	param0, 
	param1
	);
	ld.param.b32 	%r1558, [retval0];
	} // callseq 80
	ld.local.u32 	%r1560, [%rd520+32];
	st.local.u32 	[%rd3], %r1560;
	{ // callseq 81, 0
	.param .b64 param0;
	st.param.b64 	[param0], %rd522;
	.param .b64 param1;
	st.param.b64 	[param1], %rd523;
	.param .b32 retval0;
	call.uni (retval0), 
	vprintf, 
	(
	param0, 
	param1
	);
	ld.param.b32 	%r1561, [retval0];
	} // callseq 81
	ld.local.u32 	%r1563, [%rd520+36];
	st.local.u32 	[%rd3], %r1563;
	{ // callseq 82, 0
	.param .b64 param0;
	st.param.b64 	[param0], %rd522;
	.param .b64 param1;
	st.param.b64 	[param1], %rd523;
	.param .b32 retval0;
	call.uni (retval0), 
	vprintf, 
	(
	param0, 
	param1
	);
	ld.param.b32 	%r1564, [retval0];
	} // callseq 82
	ld.local.u32 	%r1566, [%rd520+40];
	st.local.u32 	[%rd3], %r1566;
	{ // callseq 83, 0
	.param .b64 param0;
	st.param.b64 	[param0], %rd522;
	.param .b64 param1;
	st.param.b64 	[param1], %rd523;
	.param .b32 retval0;
	call.uni (retval0), 
	vprintf, 
	(
	param0, 
	param1
	);
	ld.param.b32 	%r1567, [retval0];
	} // callseq 83
	ld.local.u32 	%r1569, [%rd520+44];
	st.local.u32 	[%rd3], %r1569;
	{ // callseq 84, 0
	.param .b64 param0;
	st.param.b64 	[param0], %rd522;
	.param .b64 param1;
	st.param.b64 	[param1], %rd523;
	.param .b32 retval0;
	call.uni (retval0), 
	vprintf, 
	(
	param0, 
	param1
	);
	ld.param.b32 	%r1570, [retval0];
	} // callseq 84
	ld.local.u32 	%r1572, [%rd520+48];
	st.local.u32 	[%rd3], %r1572;
	{ // callseq 85, 0
	.param .b64 param0;
	st.param.b64 	[param0], %rd522;
	.param .b64 param1;
	st.param.b64 	[param1], %rd523;
	.param .b32 retval0;
	call.uni (retval0), 
	vprintf, 
	(
	param0, 
	param1
	);
	ld.param.b32 	%r1573, [retval0];
	} // callseq 85
	ld.local.u32 	%r1575, [%rd520+52];
	st.local.u32 	[%rd3], %r1575;
	{ // callseq 86, 0
	.param .b64 param0;
	st.param.b64 	[param0], %rd522;
	.param .b64 param1;
	st.param.b64 	[param1], %rd523;
	.param .b32 retval0;
	call.uni (retval0), 
	vprintf, 
	(
	param0, 
	param1
	);
	ld.param.b32 	%r1576, [retval0];
	} // callseq 86
	ld.local.u32 	%r1578, [%rd520+56];
	st.local.u32 	[%rd3], %r1578;
	{ // callseq 87, 0
	.param .b64 param0;
	st.param.b64 	[param0], %rd522;
	.param .b64 param1;
	st.param.b64 	[param1], %rd523;
	.param .b32 retval0;
	call.uni (retval0), 
	vprintf, 
	(
	param0, 
	param1
	);
	ld.param.b32 	%r1579, [retval0];
	} // callseq 87
	ld.local.u32 	%r1581, [%rd520+60];
	st.local.u32 	[%rd3], %r1581;
	{ // callseq 88, 0
	.param .b64 param0;
	st.param.b64 	[param0], %rd522;
	.param .b64 param1;
	st.param.b64 	[param1], %rd523;
	.param .b32 retval0;
	call.uni (retval0), 
	vprintf, 
	(
	param0, 
	param1
	);
	ld.param.b32 	%r1582, [retval0];
	} // callseq 88
	add.s32 	%r1809, %r1809, 16;
	setp.ne.s32 	%p301, %r1809, %r51;
	mov.u32 	%r1811, %r51;
	@%p301 bra 	$L__BB0_61;
$L__BB0_62:
	setp.eq.s32 	%p302, %r50, 0;
	@%p302 bra 	$L__BB0_72;
	mul.wide.u32 	%rd524, %r1808, 40;
	add.s64 	%rd13, %rd2, %rd524;
	add.s32 	%r1584, %r50, -1;
	setp.lt.u32 	%p303, %r1584, 7;
	@%p303 bra 	$L__BB0_65;
	mul.wide.u32 	%rd525, %r1811, 4;
	add.s64 	%rd526, %rd13, %rd525;
	ld.local.u32 	%r1585, [%rd526];
	st.local.u32 	[%rd3], %r1585;
	mov.u64 	%rd527, $str$4;
	cvta.global.u64 	%rd528, %rd527;
	add.u64 	%rd529, %SP, 400;
	{ // callseq 89, 0
	.param .b64 param0;
	st.param.b64 	[param0], %rd528;
	.param .b64 param1;
	st.param.b64 	[param1], %rd529;
	.param .b32 retval0;
	call.uni (retval0), 
	vprintf, 
	(
	param0, 
	param1
	);
	ld.param.b32 	%r1586, [retval0];
	} // callseq 89
	ld.local.u32 	%r1588, [%rd526+4];
	st.local.u32 	[%rd3], %r1588;
	{ // callseq 90, 0
	.param .b64 param0;
	st.param.b64 	[param0], %rd528;
	.param .b64 param1;
	st.param.b64 	[param1], %rd529;
	.param .b32 retval0;
	call.uni (retval0), 
	vprintf, 
	(
	param0, 
	param1
	);
	ld.param.b32 	%r1589, [retval0];
	} // callseq 90
	ld.local.u32 	%r1591, [%rd526+8];
	st.local.u32 	[%rd3], %r1591;
	{ // callseq 91, 0
	.param .b64 param0;
	st.param.b64 	[param0], %rd528;
	.param .b64 param1;
	st.param.b64 	[param1], %rd529;
	.param .b32 retval0;
	call.uni (retval0), 
	vprintf, 
	(
	param0, 
	param1
	);
	ld.param.b32 	%r1592, [retval0];
	} // callseq 91
	ld.local.u32 	%r1594, [%rd526+12];
	st.local.u32 	[%rd3], %r1594;
	{ // callseq 92, 0
	.param .b64 param0;
	st.param.b64 	[param0], %rd528;
	.param .b64 param1;
	st.param.b64 	[param1], %rd529;
	.param .b32 retval0;
	call.uni (retval0), 
	vprintf, 
	(
	param0, 
	param1
	);
	ld.param.b32 	%r1595, [retval0];
	} // callseq 92
	ld.local.u32 	%r1597, [%rd526+16];
	st.local.u32 	[%rd3], %r1597;
	{ // callseq 93, 0
	.param .b64 param0;
	st.param.b64 	[param0], %rd528;
	.param .b64 param1;
	st.param.b64 	[param1], %rd529;
	.param .b32 retval0;
	call.uni (retval0), 
	vprintf, 
	(
	param0, 
	param1
	);
	ld.param.b32 	%r1598, [retval0];
	} // callseq 93
	ld.local.u32 	%r1600, [%rd526+20];
	st.local.u32 	[%rd3], %r1600;
	{ // callseq 94, 0
	.param .b64 param0;
	st.param.b64 	[param0], %rd528;
	.param .b64 param1;
	st.param.b64 	[param1], %rd529;
	.param .b32 retval0;
	call.uni (retval0), 
	vprintf, 
	(
	param0, 
	param1
	);
	ld.param.b32 	%r1601, [retval0];
	} // callseq 94
	ld.local.u32 	%r1603, [%rd526+24];
	st.local.u32 	[%rd3], %r1603;
	{ // callseq 95, 0
	.param .b64 param0;
	st.param.b64 	[param0], %rd528;
	.param .b64 param1;
	st.param.b64 	[param1], %rd529;
	.param .b32 retval0;
	call.uni (retval0), 
	vprintf, 
	(
	param0, 
	param1
	);
	ld.param.b32 	%r1604, [retval0];
	} // callseq 95
	ld.local.u32 	%r1606, [%rd526+28];
	st.local.u32 	[%rd3], %r1606;
	{ // callseq 96, 0
	.param .b64 param0;
	st.param.b64 	[param0], %rd528;
	.param .b64 param1;
	st.param.b64 	[param1], %rd529;
	.param .b32 retval0;
	call.uni (retval0), 
	vprintf, 
	(
	param0, 
	param1
	);
	ld.param.b32 	%r1607, [retval0];
	} // callseq 96
	add.s32 	%r1811, %r1811, 8;
$L__BB0_65:
	and.b32  	%r75, %r578, 7;
	setp.eq.s32 	%p304, %r75, 0;
	@%p304 bra 	$L__BB0_72;
	add.s32 	%r1609, %r75, -1;
	setp.lt.u32 	%p305, %r1609, 3;
	@%p305 bra 	$L__BB0_68;
	mul.wide.u32 	%rd530, %r1811, 4;
	add.s64 	%rd531, %rd13, %rd530;
	ld.local.u32 	%r1610, [%rd531];
	st.local.u32 	[%rd3], %r1610;
	mov.u64 	%rd532, $str$4;
	cvta.global.u64 	%rd533, %rd532;
	add.u64 	%rd534, %SP, 400;
	{ // callseq 97, 0
	.param .b64 param0;
	st.param.b64 	[param0], %rd533;
	.param .b64 param1;
	st.param.b64 	[param1], %rd534;
	.param .b32 retval0;
	call.uni (retval0), 
	vprintf, 
	(
	param0, 
	param1
	);
	ld.param.b32 	%r1611, [retval0];
	} // callseq 97
	ld.local.u32 	%r1613, [%rd531+4];
	st.local.u32 	[%rd3], %r1613;
	{ // callseq 98, 0
	.param .b64 param0;
	st.param.b64 	[param0], %rd533;
	.param .b64 param1;
	st.param.b64 	[param1], %rd534;
	.param .b32 retval0;
	call.uni (retval0), 
	vprintf, 
	(
	param0, 
	param1
	);
	ld.param.b32 	%r1614, [retval0];
	} // callseq 98
	ld.local.u32 	%r1616, [%rd531+8];
	st.local.u32 	[%rd3], %r1616;
	{ // callseq 99, 0
	.param .b64 param0;
	st.param.b64 	[param0], %rd533;
	.param .b64 param1;
	st.param.b64 	[param1], %rd534;
	.param .b32 retval0;
	call.uni (retval0), 
	vprintf, 
	(
	param0, 
	param1
	);
	ld.param.b32 	%r1617, [retval0];
	} // callseq 99
	ld.local.u32 	%r1619, [%rd531+12];
	st.local.u32 	[%rd3], %r1619;
	{ // callseq 100, 0
	.param .b64 param0;
	st.param.b64 	[param0], %rd533;
	.param .b64 param1;
	st.param.b64 	[param1], %rd534;
	.param .b32 retval0;
	call.uni (retval0), 
	vprintf, 
	(
	param0, 
	param1
	);
	ld.param.b32 	%r1620, [retval0];
	} // callseq 100
	add.s32 	%r1811, %r1811, 4;
$L__BB0_68:
	and.b32  	%r78, %r578, 3;
	setp.eq.s32 	%p306, %r78, 0;
	@%p306 bra 	$L__BB0_72;
	setp.eq.s32 	%p307, %r78, 1;
	mul.wide.u32 	%rd535, %r1811, 4;
	add.s64 	%rd14, %rd13, %rd535;
	ld.local.u32 	%r1622, [%rd14];
	st.local.u32 	[%rd3], %r1622;
	mov.u64 	%rd536, $str$4;
	cvta.global.u64 	%rd537, %rd536;
	add.u64 	%rd538, %SP, 400;
	{ // callseq 101, 0
	.param .b64 param0;
	st.param.b64 	[param0], %rd537;
	.param .b64 param1;
	st.param.b64 	[param1], %rd538;
	.param .b32 retval0;
	call.uni (retval0), 
	vprintf, 
	(
	param0, 
	param1
	);
	ld.param.b32 	%r1623, [retval0];
	} // callseq 101
	@%p307 bra 	$L__BB0_72;
	setp.eq.s32 	%p308, %r78, 2;
	ld.local.u32 	%r1625, [%rd14+4];
	st.local.u32 	[%rd3], %r1625;
	cvta.global.u64 	%rd540, %rd536;
	{ // callseq 102, 0
	.param .b64 param0;
	st.param.b64 	[param0], %rd540;
	.param .b64 param1;
	st.param.b64 	[param1], %rd538;
	.param .b32 retval0;
	call.uni (retval0), 
	vprintf, 
	(
	param0, 
	param1
	);
	ld.param.b32 	%r1626, [retval0];
	} // callseq 102
	@%p308 bra 	$L__BB0_72;
	ld.local.u32 	%r1628, [%rd14+8];
	st.local.u32 	[%rd3], %r1628;
	cvta.global.u64 	%rd543, %rd536;
	{ // callseq 103, 0
	.param .b64 param0;
	st.param.b64 	[param0], %rd543;
	.param .b64 param1;
	st.param.b64 	[param1], %rd538;
	.param .b32 retval0;
	call.uni (retval0), 
	vprintf, 
	(
	param0, 
	param1
	);
	ld.param.b32 	%r1629, [retval0];
	} // callseq 103
$L__BB0_72:
	add.s32 	%r1808, %r1808, 1;
	setp.eq.s32 	%p309, %r1808, %r578;
	@%p309 bra 	$L__BB0_73;
	bra.uni 	$L__BB0_59;
$L__BB0_73:
	mov.u64 	%rd545, $str$3;
	cvta.global.u64 	%rd546, %rd545;
	{ // callseq 104, 0
	.param .b64 param0;
	st.param.b64 	[param0], %rd546;
	.param .b64 param1;
	st.param.b64 	[param1], 0;
	.param .b32 retval0;
	call.uni (retval0), 
	vprintf, 
	(
	param0, 
	param1
	);
	ld.param.b32 	%r1631, [retval0];
	} // callseq 104
$L__BB0_74:
	add.s32 	%r1790, %r1790, 1;
	mov.u32 	%r1635, %tid.x;
	mad.lo.s32 	%r1636, %r1635, 10, 10;
	setp.eq.s32 	%p310, %r1790, %r1636;
	@%p310 bra 	$L__BB0_418;
	bra.uni 	$L__BB0_52;
$L__BB0_75:
	mul.wide.s32 	%rd511, %r57, 4;
	add.s64 	%rd15, %rd2, %rd511;
	sub.s32 	%r1515, %r1805, %r1806;
	and.b32  	%r81, %r1515, 3;
	setp.eq.s32 	%p295, %r81, 0;
	mov.u32 	%r1813, %r1806;
	@%p295 bra 	$L__BB0_79;
	mul.wide.s32 	%rd512, %r1806, 40;
	add.s64 	%rd16, %rd15, %rd512;
	ld.local.u32 	%r1516, [%rd16];
	add.s32 	%r1517, %r1516, 1;
	st.local.u32 	[%rd16], %r1517;
	add.s32 	%r1813, %r1806, 1;
	setp.eq.s32 	%p296, %r81, 1;
	@%p296 bra 	$L__BB0_79;
	ld.local.u32 	%r1518, [%rd16+40];
	add.s32 	%r1519, %r1518, 1;
	st.local.u32 	[%rd16+40], %r1519;
	add.s32 	%r1813, %r1806, 2;
	setp.eq.s32 	%p297, %r81, 2;
	@%p297 bra 	$L__BB0_79;
	ld.local.u32 	%r1520, [%rd16+80];
	add.s32 	%r1521, %r1520, 1;
	st.local.u32 	[%rd16+80], %r1521;
	add.s32 	%r1813, %r1806, 3;
$L__BB0_79:
	sub.s32 	%r1522, %r1806, %r1805;
	setp.gt.u32 	%p298, %r1522, -4;
	@%p298 bra 	$L__BB0_58;
$L__BB0_80:
	mul.wide.s32 	%rd513, %r1813, 40;
	add.s64 	%rd514, %rd15, %rd513;
	ld.local.u32 	%r1523, [%rd514];
	add.s32 	%r1524, %r1523, 1;
	st.local.u32 	[%rd514], %r1524;
	ld.local.u32 	%r1525, [%rd514+40];
	add.s32 	%r1526, %r1525, 1;
	st.local.u32 	[%rd514+40], %r1526;
	ld.local.u32 	%r1527, [%rd514+80];
	add.s32 	%r1528, %r1527, 1;
	st.local.u32 	[%rd514+80], %r1528;
	ld.local.u32 	%r1529, [%rd514+120];
	add.s32 	%r1530, %r1529, 1;
	st.local.u32 	[%rd514+120], %r1530;
	add.s32 	%r1813, %r1813, 4;
	setp.eq.s32 	%p299, %r1813, %r1805;
	@%p299 bra 	$L__BB0_58;
	bra.uni 	$L__BB0_80;
$L__BB0_81:
	max.s32 	%r57, %r54, %r53;
	min.s32 	%r58, %r54, %r53;
	add.s32 	%r59, %r57, 1;
	sub.s32 	%r1497, %r59, %r58;
	and.b32  	%r60, %r1497, 3;
	setp.eq.s32 	%p288, %r60, 0;
	mov.u32 	%r1814, %r58;
	@%p288 bra 	$L__BB0_85;
	mul.wide.s32 	%rd501, %r1805, 40;
	add.s64 	%rd502, %rd2, %rd501;
	mul.wide.s32 	%rd503, %r58, 4;
	add.s64 	%rd17, %rd502, %rd503;
	ld.local.u32 	%r1498, [%rd17];
	add.s32 	%r1499, %r1498, 1;
	st.local.u32 	[%rd17], %r1499;
	add.s32 	%r1814, %r58, 1;
	setp.eq.s32 	%p289, %r60, 1;
	@%p289 bra 	$L__BB0_85;
	ld.local.u32 	%r1500, [%rd17+4];
	add.s32 	%r1501, %r1500, 1;
	st.local.u32 	[%rd17+4], %r1501;
	add.s32 	%r1814, %r58, 2;
	setp.eq.s32 	%p290, %r60, 2;
	@%p290 bra 	$L__BB0_85;
	ld.local.u32 	%r1502, [%rd17+8];
	add.s32 	%r1503, %r1502, 1;
	st.local.u32 	[%rd17+8], %r1503;
	add.s32 	%r1814, %r58, 3;
$L__BB0_85:
	sub.s32 	%r1504, %r57, %r58;
	setp.lt.u32 	%p291, %r1504, 3;
	@%p291 bra 	$L__BB0_55;
	bra.uni 	$L__BB0_54;
$L__BB0_86:
	setp.ne.s16 	%p13, %rs1, 0;
	@%p13 bra 	$L__BB0_238;
	mul.wide.u32 	%rd323, %r1790, 8;
	add.s64 	%rd18, %rd1, %rd323;
	ld.global.u64 	%rd324, [%rd18];
	ld.u32 	%r1049, [%rd324];
	ld.u32 	%r1050, [%rd324+4];
	ld.u32 	%r1051, [%rd324+8];
	ld.u32 	%r1052, [%rd324+12];
	st.local.v4.u32 	[%rd3], {%r1049, %r1050, %r1051, %r1052};
	mov.u64 	%rd325, $str;
	cvta.global.u64 	%rd326, %rd325;
	{ // callseq 40, 0
	.param .b64 param0;
	st.param.b64 	[param0], %rd326;
	.param .b64 param1;
	st.param.b64 	[param1], %rd113;
	.param .b32 retval0;
	call.uni (retval0), 
	vprintf, 
	(
	param0, 
	param1
	);
	ld.param.b32 	%r1053, [retval0];
	} // callseq 40
	ld.global.u64 	%rd19, [%rd18];
	ld.u32 	%r1055, [%rd19];
	ld.u32 	%r1056, [%rd19+8];
	max.s32 	%r90, %r1055, %r1056;
	min.s32 	%r91, %r1055, %r1056;
	ld.u32 	%r1816, [%rd19+12];
	mul.wide.s32 	%rd328, %r1816, 40;
	add.s64 	%rd20, %rd2, %rd328;
	add.s32 	%r93, %r90, 1;
	sub.s32 	%r1057, %r93, %r91;
	and.b32  	%r94, %r1057, 3;
	setp.eq.s32 	%p164, %r94, 0;
	mov.u32 	%r1874, %r91;
	@%p164 bra 	$L__BB0_91;
	mul.wide.s32 	%rd329, %r91, 4;
	add.s64 	%rd68, %rd20, %rd329;
	ld.local.u32 	%r1058, [%rd68];
	add.s32 	%r1059, %r1058, 1;
	st.local.u32 	[%rd68], %r1059;
	add.s32 	%r1874, %r91, 1;
	setp.eq.s32 	%p165, %r94, 1;
	@%p165 bra 	$L__BB0_91;
	ld.local.u32 	%r1060, [%rd68+4];
	add.s32 	%r1061, %r1060, 1;
	st.local.u32 	[%rd68+4], %r1061;
	add.s32 	%r1874, %r91, 2;
	setp.eq.s32 	%p166, %r94, 2;
	@%p166 bra 	$L__BB0_91;
	ld.local.u32 	%r1062, [%rd68+8];
	add.s32 	%r1063, %r1062, 1;
	st.local.u32 	[%rd68+8], %r1063;
	add.s32 	%r1874, %r91, 3;
$L__BB0_91:
	sub.s32 	%r1064, %r90, %r91;
	setp.lt.u32 	%p167, %r1064, 3;
	@%p167 bra 	$L__BB0_93;
$L__BB0_92:
	mul.wide.s32 	%rd330, %r1874, 4;
	add.s64 	%rd331, %rd20, %rd330;
	ld.local.u32 	%r1065, [%rd331];
	add.s32 	%r1066, %r1065, 1;
	st.local.u32 	[%rd331], %r1066;
	ld.local.u32 	%r1067, [%rd331+4];
	add.s32 	%r1068, %r1067, 1;
	st.local.u32 	[%rd331+4], %r1068;
	ld.local.u32 	%r1069, [%rd331+8];
	add.s32 	%r1070, %r1069, 1;
	st.local.u32 	[%rd331+8], %r1070;
	ld.local.u32 	%r1071, [%rd331+12];
	add.s32 	%r1072, %r1071, 1;
	st.local.u32 	[%rd331+12], %r1072;
	add.s32 	%r1874, %r1874, 4;
	setp.ne.s32 	%p168, %r1874, %r93;
	@%p168 bra 	$L__BB0_92;
$L__BB0_93:
	ld.u32 	%r1817, [%rd19+4];
	mov.u64 	%rd332, $str$2;
	cvta.global.u64 	%rd333, %rd332;
	{ // callseq 41, 0
	.param .b64 param0;
	st.param.b64 	[param0], %rd333;
	.param .b64 param1;
	st.param.b64 	[param1], 0;
	.param .b32 retval0;
	call.uni (retval0), 
	vprintf, 
	(
	param0, 
	param1
	);
	ld.param.b32 	%r1073, [retval0];
	} // callseq 41
	setp.le.s32 	%p169, %r1817, %r1816;
	@%p169 bra 	$L__BB0_95;
	ld.global.u64 	%rd334, [%rd18];
	ld.u32 	%r1817, [%rd334+12];
	ld.u32 	%r1816, [%rd334+4];
$L__BB0_95:
	setp.lt.s32 	%p170, %r1817, %r1816;
	@%p170 bra 	$L__BB0_96;
	bra.uni 	$L__BB0_102;
$L__BB0_96:
	mul.wide.s32 	%rd335, %r90, 4;
	add.s64 	%rd66, %rd2, %rd335;
	sub.s32 	%r1075, %r1816, %r1817;
	and.b32  	%r311, %r1075, 3;
	setp.eq.s32 	%p171, %r311, 0;
	mov.u32 	%r1873, %r1817;
	@%p171 bra 	$L__BB0_100;
	mul.wide.s32 	%rd336, %r1817, 40;
	add.s64 	%rd67, %rd66, %rd336;
	ld.local.u32 	%r1076, [%rd67];
	add.s32 	%r1077, %r1076, 1;
	st.local.u32 	[%rd67], %r1077;
	add.s32 	%r1873, %r1817, 1;
	setp.eq.s32 	%p172, %r311, 1;
	@%p172 bra 	$L__BB0_100;
	ld.local.u32 	%r1078, [%rd67+40];
	add.s32 	%r1079, %r1078, 1;
	st.local.u32 	[%rd67+40], %r1079;
	add.s32 	%r1873, %r1817, 2;
	setp.eq.s32 	%p173, %r311, 2;
	@%p173 bra 	$L__BB0_100;
	ld.local.u32 	%r1080, [%rd67+80];
	add.s32 	%r1081, %r1080, 1;
	st.local.u32 	[%rd67+80], %r1081;
	add.s32 	%r1873, %r1817, 3;
$L__BB0_100:
	sub.s32 	%r1082, %r1817, %r1816;
	setp.gt.u32 	%p174, %r1082, -4;
	@%p174 bra 	$L__BB0_102;
$L__BB0_101:
	mul.wide.s32 	%rd337, %r1873, 40;
	add.s64 	%rd338, %rd66, %rd337;
	ld.local.u32 	%r1083, [%rd338];
	add.s32 	%r1084, %r1083, 1;
	st.local.u32 	[%rd338], %r1084;
	ld.local.u32 	%r1085, [%rd338+40];
	add.s32 	%r1086, %r1085, 1;
	st.local.u32 	[%rd338+40], %r1086;
	ld.local.u32 	%r1087, [%rd338+80];
	add.s32 	%r1088, %r1087, 1;
	st.local.u32 	[%rd338+80], %r1088;
	ld.local.u32 	%r1089, [%rd338+120];
	add.s32 	%r1090, %r1089, 1;
	st.local.u32 	[%rd338+120], %r1090;
	add.s32 	%r1873, %r1873, 4;
	setp.ne.s32 	%p175, %r1873, %r1816;
	@%p175 bra 	$L__BB0_101;
$L__BB0_102:
	mov.u64 	%rd339, $str$3;
	cvta.global.u64 	%rd340, %rd339;
	{ // callseq 42, 0
	.param .b64 param0;
	st.param.b64 	[param0], %rd340;
	.param .b64 param1;
	st.param.b64 	[param1], 0;
	.param .b32 retval0;
	call.uni (retval0), 
	vprintf, 
	(
	param0, 
	param1
	);
	ld.param.b32 	%r1091, [retval0];
	} // callseq 42
	ld.global.u64 	%rd341, [%rd18+8];
	ld.u32 	%r1093, [%rd341];
	ld.u32 	%r1094, [%rd341+4];
	ld.u32 	%r1095, [%rd341+8];
	ld.u32 	%r1096, [%rd341+12];
	st.local.v4.u32 	[%rd3], {%r1093, %r1094, %r1095, %r1096};
	cvta.global.u64 	%rd343, %rd325;
	{ // callseq 43, 0
	.param .b64 param0;
	st.param.b64 	[param0], %rd343;
	.param .b64 param1;
	st.param.b64 	[param1], %rd113;
	.param .b32 retval0;
	call.uni (retval0), 
	vprintf, 
	(
	param0, 
	param1
	);
	ld.param.b32 	%r1097, [retval0];
	} // callseq 43
	ld.global.u64 	%rd21, [%rd18+8];
	ld.u32 	%r1099, [%rd21];
	ld.u32 	%r1100, [%rd21+8];
	max.s32 	%r104, %r1099, %r1100;
	min.s32 	%r105, %r1099, %r1100;
	ld.u32 	%r1821, [%rd21+12];
	mul.wide.s32 	%rd345, %r1821, 40;
	add.s64 	%rd22, %rd2, %rd345;
	add.s32 	%r107, %r104, 1;
	sub.s32 	%r1101, %r107, %r105;
	and.b32  	%r108, %r1101, 3;
	setp.eq.s32 	%p176, %r108, 0;
	mov.u32 	%r1819, %r105;
	@%p176 bra 	$L__BB0_106;
	mul.wide.s32 	%rd346, %r105, 4;
	add.s64 	%rd23, %rd22, %rd346;
	ld.local.u32 	%r1102, [%rd23];
	add.s32 	%r1103, %r1102, 1;
	st.local.u32 	[%rd23], %r1103;
	add.s32 	%r1819, %r105, 1;
	setp.eq.s32 	%p177, %r108, 1;
	@%p177 bra 	$L__BB0_106;
	ld.local.u32 	%r1104, [%rd23+4];
	add.s32 	%r1105, %r1104, 1;
	st.local.u32 	[%rd23+4], %r1105;
	add.s32 	%r1819, %r105, 2;
	setp.eq.s32 	%p178, %r108, 2;
	@%p178 bra 	$L__BB0_106;
	ld.local.u32 	%r1106, [%rd23+8];
	add.s32 	%r1107, %r1106, 1;
	st.local.u32 	[%rd23+8], %r1107;
	add.s32 	%r1819, %r105, 3;
$L__BB0_106:
	sub.s32 	%r1108, %r104, %r105;
	setp.lt.u32 	%p179, %r1108, 3;
	@%p179 bra 	$L__BB0_108;
$L__BB0_107:
	mul.wide.s32 	%rd347, %r1819, 4;
	add.s64 	%rd348, %rd22, %rd347;
	ld.local.u32 	%r1109, [%rd348];
	add.s32 	%r1110, %r1109, 1;
	st.local.u32 	[%rd348], %r1110;
	ld.local.u32 	%r1111, [%rd348+4];
	add.s32 	%r1112, %r1111, 1;
	st.local.u32 	[%rd348+4], %r1112;
	ld.local.u32 	%r1113, [%rd348+8];
	add.s32 	%r1114, %r1113, 1;
	st.local.u32 	[%rd348+8], %r1114;
	ld.local.u32 	%r1115, [%rd348+12];
	add.s32 	%r1116, %r1115, 1;
	st.local.u32 	[%rd348+12], %r1116;
	add.s32 	%r1819, %r1819, 4;
	setp.ne.s32 	%p180, %r1819, %r107;
	@%p180 bra 	$L__BB0_107;
$L__BB0_108:
	ld.u32 	%r1822, [%rd21+4];
	cvta.global.u64 	%rd350, %rd332;
	{ // callseq 44, 0
	.param .b64 param0;
	st.param.b64 	[param0], %rd350;
	.param .b64 param1;
	st.param.b64 	[param1], 0;
	.param .b32 retval0;
	call.uni (retval0), 
	vprintf, 
	(
	param0, 
	param1
	);
	ld.param.b32 	%r1117, [retval0];
	} // callseq 44
	setp.le.s32 	%p181, %r1822, %r1821;
	@%p181 bra 	$L__BB0_110;
	ld.global.u64 	%rd351, [%rd18+8];
	ld.u32 	%r1822, [%rd351+12];
	ld.u32 	%r1821, [%rd351+4];
$L__BB0_110:
	setp.ge.s32 	%p182, %r1822, %r1821;
	@%p182 bra 	$L__BB0_117;
	mul.wide.s32 	%rd352, %r104, 4;
	add.s64 	%rd24, %rd2, %rd352;
	sub.s32 	%r1119, %r1821, %r1822;
	and.b32  	%r120, %r1119, 3;
	setp.eq.s32 	%p183, %r120, 0;
	mov.u32 	%r1823, %r1822;
	@%p183 bra 	$L__BB0_115;
	mul.wide.s32 	%rd353, %r1822, 40;
	add.s64 	%rd25, %rd24, %rd353;
	ld.local.u32 	%r1120, [%rd25];
	add.s32 	%r1121, %r1120, 1;
	st.local.u32 	[%rd25], %r1121;
	add.s32 	%r1823, %r1822, 1;
	setp.eq.s32 	%p184, %r120, 1;
	@%p184 bra 	$L__BB0_115;
	ld.local.u32 	%r1122, [%rd25+40];
	add.s32 	%r1123, %r1122, 1;
	st.local.u32 	[%rd25+40], %r1123;
	add.s32 	%r1823, %r1822, 2;
	setp.eq.s32 	%p185, %r120, 2;
	@%p185 bra 	$L__BB0_115;
	ld.local.u32 	%r1124, [%rd25+80];
	add.s32 	%r1125, %r1124, 1;
	st.local.u32 	[%rd25+80], %r1125;
	add.s32 	%r1823, %r1822, 3;
$L__BB0_115:
	sub.s32 	%r1126, %r1822, %r1821;
	setp.gt.u32 	%p186, %r1126, -4;
	@%p186 bra 	$L__BB0_117;
$L__BB0_116:
	mul.wide.s32 	%rd354, %r1823, 40;
	add.s64 	%rd355, %rd24, %rd354;
	ld.local.u32 	%r1127, [%rd355];
	add.s32 	%r1128, %r1127, 1;
	st.local.u32 	[%rd355], %r1128;
	ld.local.u32 	%r1129, [%rd355+40];
	add.s32 	%r1130, %r1129, 1;
	st.local.u32 	[%rd355+40], %r1130;
	ld.local.u32 	%r1131, [%rd355+80];
	add.s32 	%r1132, %r1131, 1;
	st.local.u32 	[%rd355+80], %r1132;
	ld.local.u32 	%r1133, [%rd355+120];
	add.s32 	%r1134, %r1133, 1;
	st.local.u32 	[%rd355+120], %r1134;
	add.s32 	%r1823, %r1823, 4;
	setp.ne.s32 	%p187, %r1823, %r1821;
	@%p187 bra 	$L__BB0_116;
$L__BB0_117:
	cvta.global.u64 	%rd357, %rd339;
	{ // callseq 45, 0
	.param .b64 param0;
	st.param.b64 	[param0], %rd357;
	.param .b64 param1;
	st.param.b64 	[param1], 0;
	.param .b32 retval0;
	call.uni (retval0), 
	vprintf, 
	(
	param0, 
	param1
	);
	ld.param.b32 	%r1135, [retval0];
	} // callseq 45
	ld.global.u64 	%rd358, [%rd18+16];
	ld.u32 	%r1137, [%rd358];
	ld.u32 	%r1138, [%rd358+4];
	ld.u32 	%r1139, [%rd358+8];
	ld.u32 	%r1140, [%rd358+12];
	st.local.v4.u32 	[%rd3], {%r1137, %r1138, %r1139, %r1140};
	cvta.global.u64 	%rd360, %rd325;
	{ // callseq 46, 0
	.param .b64 param0;
	st.param.b64 	[param0], %rd360;
	.param .b64 param1;
	st.param.b64 	[param1], %rd113;
	.param .b32 retval0;
	call.uni (retval0), 
	vprintf, 
	(
	param0, 
	param1
	);
	ld.param.b32 	%r1141, [retval0];
	} // callseq 46
	ld.global.u64 	%rd26, [%rd18+16];
	ld.u32 	%r1143, [%rd26];
	ld.u32 	%r1144, [%rd26+8];
	max.s32 	%r127, %r1143, %r1144;
	min.s32 	%r128, %r1143, %r1144;
	ld.u32 	%r1827, [%rd26+12];
	mul.wide.s32 	%rd362, %r1827, 40;
	add.s64 	%rd27, %rd2, %rd362;
	add.s32 	%r130, %r127, 1;
	sub.s32 	%r1145, %r130, %r128;
	and.b32  	%r131, %r1145, 3;
	setp.eq.s32 	%p188, %r131, 0;
	mov.u32 	%r1825, %r128;
	@%p188 bra 	$L__BB0_121;
	mul.wide.s32 	%rd363, %r128, 4;
	add.s64 	%rd28, %rd27, %rd363;
	ld.local.u32 	%r1146, [%rd28];
	add.s32 	%r1147, %r1146, 1;
	st.local.u32 	[%rd28], %r1147;
	add.s32 	%r1825, %r128, 1;
	setp.eq.s32 	%p189, %r131, 1;
	@%p189 bra 	$L__BB0_121;
	ld.local.u32 	%r1148, [%rd28+4];
	add.s32 	%r1149, %r1148, 1;
	st.local.u32 	[%rd28+4], %r1149;
	add.s32 	%r1825, %r128, 2;
	setp.eq.s32 	%p190, %r131, 2;
	@%p190 bra 	$L__BB0_121;
	ld.local.u32 	%r1150, [%rd28+8];
	add.s32 	%r1151, %r1150, 1;
	st.local.u32 	[%rd28+8], %r1151;
	add.s32 	%r1825, %r128, 3;
$L__BB0_121:
	sub.s32 	%r1152, %r127, %r128;
	setp.lt.u32 	%p191, %r1152, 3;
	@%p191 bra 	$L__BB0_123;
$L__BB0_122:
	mul.wide.s32 	%rd364, %r1825, 4;
	add.s64 	%rd365, %rd27, %rd364;
	ld.local.u32 	%r1153, [%rd365];
	add.s32 	%r1154, %r1153, 1;
	st.local.u32 	[%rd365], %r1154;
	ld.local.u32 	%r1155, [%rd365+4];
	add.s32 	%r1156, %r1155, 1;
	st.local.u32 	[%rd365+4], %r1156;
	ld.local.u32 	%r1157, [%rd365+8];
	add.s32 	%r1158, %r1157, 1;
	st.local.u32 	[%rd365+8], %r1158;
	ld.local.u32 	%r1159, [%rd365+12];
	add.s32 	%r1160, %r1159, 1;
	st.local.u32 	[%rd365+12], %r1160;
	add.s32 	%r1825, %r1825, 4;
	setp.ne.s32 	%p192, %r1825, %r130;
	@%p192 bra 	$L__BB0_122;
$L__BB0_123:
	ld.u32 	%r1828, [%rd26+4];
	cvta.global.u64 	%rd367, %rd332;
	{ // callseq 47, 0
	.param .b64 param0;
	st.param.b64 	[param0], %rd367;
	.param .b64 param1;
	st.param.b64 	[param1], 0;
	.param .b32 retval0;
	call.uni (retval0), 
	vprintf, 
	(
	param0, 
	param1
	);
	ld.param.b32 	%r1161, [retval0];
	} // callseq 47
	setp.le.s32 	%p193, %r1828, %r1827;
	@%p193 bra 	$L__BB0_125;
	ld.global.u64 	%rd368, [%rd18+16];
	ld.u32 	%r1828, [%rd368+12];
	ld.u32 	%r1827, [%rd368+4];
$L__BB0_125:
	setp.ge.s32 	%p194, %r1828, %r1827;
	@%p194 bra 	$L__BB0_132;
	mul.wide.s32 	%rd369, %r127, 4;
	add.s64 	%rd29, %rd2, %rd369;
	sub.s32 	%r1163, %r1827, %r1828;
	and.b32  	%r143, %r1163, 3;
	setp.eq.s32 	%p195, %r143, 0;
	mov.u32 	%r1829, %r1828;
	@%p195 bra 	$L__BB0_130;
	mul.wide.s32 	%rd370, %r1828, 40;
	add.s64 	%rd30, %rd29, %rd370;
	ld.local.u32 	%r1164, [%rd30];
	add.s32 	%r1165, %r1164, 1;
	st.local.u32 	[%rd30], %r1165;
	add.s32 	%r1829, %r1828, 1;
	setp.eq.s32 	%p196, %r143, 1;
	@%p196 bra 	$L__BB0_130;
	ld.local.u32 	%r1166, [%rd30+40];
	add.s32 	%r1167, %r1166, 1;
	st.local.u32 	[%rd30+40], %r1167;
	add.s32 	%r1829, %r1828, 2;
	setp.eq.s32 	%p197, %r143, 2;
	@%p197 bra 	$L__BB0_130;
	ld.local.u32 	%r1168, [%rd30+80];
	add.s32 	%r1169, %r1168, 1;
	st.local.u32 	[%rd30+80], %r1169;
	add.s32 	%r1829, %r1828, 3;
$L__BB0_130:
	sub.s32 	%r1170, %r1828, %r1827;
	setp.gt.u32 	%p198, %r1170, -4;
	@%p198 bra 	$L__BB0_132;
$L__BB0_131:
	mul.wide.s32 	%rd371, %r1829, 40;
	add.s64 	%rd372, %rd29, %rd371;
	ld.local.u32 	%r1171, [%rd372];
	add.s32 	%r1172, %r1171, 1;
	st.local.u32 	[%rd372], %r1172;
	ld.local.u32 	%r1173, [%rd372+40];
	add.s32 	%r1174, %r1173, 1;
	st.local.u32 	[%rd372+40], %r1174;
	ld.local.u32 	%r1175, [%rd372+80];
	add.s32 	%r1176, %r1175, 1;
	st.local.u32 	[%rd372+80], %r1176;
	ld.local.u32 	%r1177, [%rd372+120];
	add.s32 	%r1178, %r1177, 1;
	st.local.u32 	[%rd372+120], %r1178;
	add.s32 	%r1829, %r1829, 4;
	setp.ne.s32 	%p199, %r1829, %r1827;
	@%p199 bra 	$L__BB0_131;
$L__BB0_132:
	cvta.global.u64 	%rd374, %rd339;
	{ // callseq 48, 0
	.param .b64 param0;
	st.param.b64 	[param0], %rd374;
	.param .b64 param1;
	st.param.b64 	[param1], 0;
	.param .b32 retval0;
	call.uni (retval0), 
	vprintf, 
	(
	param0, 
	param1
	);
	ld.param.b32 	%r1179, [retval0];
	} // callseq 48
	ld.global.u64 	%rd375, [%rd18+24];
	ld.u32 	%r1181, [%rd375];
	ld.u32 	%r1182, [%rd375+4];
	ld.u32 	%r1183, [%rd375+8];
	ld.u32 	%r1184, [%rd375+12];
	st.local.v4.u32 	[%rd3], {%r1181, %r1182, %r1183, %r1184};
	cvta.global.u64 	%rd377, %rd325;
	{ // callseq 49, 0
	.param .b64 param0;
	st.param.b64 	[param0], %rd377;
	.param .b64 param1;
	st.param.b64 	[param1], %rd113;
	.param .b32 retval0;
	call.uni (retval0), 
	vprintf, 
	(
	param0, 
	param1
	);
	ld.param.b32 	%r1185, [retval0];
	} // callseq 49
	ld.global.u64 	%rd31, [%rd18+24];
	ld.u32 	%r1187, [%rd31];
	ld.u32 	%r1188, [%rd31+8];
	max.s32 	%r150, %r1187, %r1188;
	min.s32 	%r151, %r1187, %r1188;
	ld.u32 	%r1833, [%rd31+12];
	mul.wide.s32 	%rd379, %r1833, 40;
	add.s64 	%rd32, %rd2, %rd379;
	add.s32 	%r153, %r150, 1;
	sub.s32 	%r1189, %r153, %r151;
	and.b32  	%r154, %r1189, 3;
	setp.eq.s32 	%p200, %r154, 0;
	mov.u32 	%r1831, %r151;
	@%p200 bra 	$L__BB0_136;
	mul.wide.s32 	%rd380, %r151, 4;
	add.s64 	%rd33, %rd32, %rd380;
	ld.local.u32 	%r1190, [%rd33];
	add.s32 	%r1191, %r1190, 1;
	st.local.u32 	[%rd33], %r1191;
	add.s32 	%r1831, %r151, 1;
	setp.eq.s32 	%p201, %r154, 1;
	@%p201 bra 	$L__BB0_136;
	ld.local.u32 	%r1192, [%rd33+4];
	add.s32 	%r1193, %r1192, 1;
	st.local.u32 	[%rd33+4], %r1193;
	add.s32 	%r1831, %r151, 2;
	setp.eq.s32 	%p202, %r154, 2;
	@%p202 bra 	$L__BB0_136;
	ld.local.u32 	%r1194, [%rd33+8];
	add.s32 	%r1195, %r1194, 1;
	st.local.u32 	[%rd33+8], %r1195;
	add.s32 	%r1831, %r151, 3;
$L__BB0_136:
	sub.s32 	%r1196, %r150, %r151;
	setp.lt.u32 	%p203, %r1196, 3;
	@%p203 bra 	$L__BB0_138;
$L__BB0_137:
	mul.wide.s32 	%rd381, %r1831, 4;
	add.s64 	%rd382, %rd32, %rd381;
	ld.local.u32 	%r1197, [%rd382];
	add.s32 	%r1198, %r1197, 1;
	st.local.u32 	[%rd382], %r1198;
	ld.local.u32 	%r1199, [%rd382+4];
	add.s32 	%r1200, %r1199, 1;
	st.local.u32 	[%rd382+4], %r1200;
	ld.local.u32 	%r1201, [%rd382+8];
	add.s32 	%r1202, %r1201, 1;
	st.local.u32 	[%rd382+8], %r1202;
	ld.local.u32 	%r1203, [%rd382+12];
	add.s32 	%r1204, %r1203, 1;
	st.local.u32 	[%rd382+12], %r1204;
	add.s32 	%r1831, %r1831, 4;
	setp.ne.s32 	%p204, %r1831, %r153;
	@%p204 bra 	$L__BB0_137;
$L__BB0_138:
	ld.u32 	%r1834, [%rd31+4];
	cvta.global.u64 	%rd384, %rd332;
	{ // callseq 50, 0
	.param .b64 param0;
	st.param.b64 	[param0], %rd384;
	.param .b64 param1;
	st.param.b64 	[param1], 0;
	.param .b32 retval0;
	call.uni (retval0), 
	vprintf, 
	(
	param0, 
	param1
	);
	ld.param.b32 	%r1205, [retval0];
	} // callseq 50
	setp.le.s32 	%p205, %r1834, %r1833;
	@%p205 bra 	$L__BB0_140;
	ld.global.u64 	%rd385, [%rd18+24];
	ld.u32 	%r1834, [%rd385+12];
	ld.u32 	%r1833, [%rd385+4];
$L__BB0_140:
	setp.ge.s32 	%p206, %r1834, %r1833;
	@%p206 bra 	$L__BB0_147;
	mul.wide.s32 	%rd386, %r150, 4;
	add.s64 	%rd34, %rd2, %rd386;
	sub.s32 	%r1207, %r1833, %r1834;
	and.b32  	%r166, %r1207, 3;
	setp.eq.s32 	%p207, %r166, 0;
	mov.u32 	%r1835, %r1834;
	@%p207 bra 	$L__BB0_145;
	mul.wide.s32 	%rd387, %r1834, 40;
	add.s64 	%rd35, %rd34, %rd387;
	ld.local.u32 	%r1208, [%rd35];
	add.s32 	%r1209, %r1208, 1;
	st.local.u32 	[%rd35], %r1209;
	add.s32 	%r1835, %r1834, 1;
	setp.eq.s32 	%p208, %r166, 1;
	@%p208 bra 	$L__BB0_145;
	ld.local.u32 	%r1210, [%rd35+40];
	add.s32 	%r1211, %r1210, 1;
	st.local.u32 	[%rd35+40], %r1211;
	add.s32 	%r1835, %r1834, 2;
	setp.eq.s32 	%p209, %r166, 2;
	@%p209 bra 	$L__BB0_145;
	ld.local.u32 	%r1212, [%rd35+80];
	add.s32 	%r1213, %r1212, 1;
	st.local.u32 	[%rd35+80], %r1213;
	add.s32 	%r1835, %r1834, 3;
$L__BB0_145:
	sub.s32 	%r1214, %r1834, %r1833;
	setp.gt.u32 	%p210, %r1214, -4;
	@%p210 bra 	$L__BB0_147;
$L__BB0_146:
	mul.wide.s32 	%rd388, %r1835, 40;
	add.s64 	%rd389, %rd34, %rd388;
	ld.local.u32 	%r1215, [%rd389];
	add.s32 	%r1216, %r1215, 1;
	st.local.u32 	[%rd389], %r1216;
	ld.local.u32 	%r1217, [%rd389+40];
	add.s32 	%r1218, %r1217, 1;
	st.local.u32 	[%rd389+40], %r1218;
	ld.local.u32 	%r1219, [%rd389+80];
	add.s32 	%r1220, %r1219, 1;
	st.local.u32 	[%rd389+80], %r1220;
	ld.local.u32 	%r1221, [%rd389+120];
	add.s32 	%r1222, %r1221, 1;
	st.local.u32 	[%rd389+120], %r1222;
	add.s32 	%r1835, %r1835, 4;
	setp.ne.s32 	%p211, %r1835, %r1833;
	@%p211 bra 	$L__BB0_146;
$L__BB0_147:
	cvta.global.u64 	%rd391, %rd339;
	{ // callseq 51, 0
	.param .b64 param0;
	st.param.b64 	[param0], %rd391;
	.param .b64 param1;
	st.param.b64 	[param1], 0;
	.param .b32 retval0;
	call.uni (retval0), 
	vprintf, 
	(
	param0, 
	param1
	);
	ld.param.b32 	%r1223, [retval0];
	} // callseq 51
	ld.global.u64 	%rd392, [%rd18+32];
	ld.u32 	%r1225, [%rd392];
	ld.u32 	%r1226, [%rd392+4];
	ld.u32 	%r1227, [%rd392+8];
	ld.u32 	%r1228, [%rd392+12];
	st.local.v4.u32 	[%rd3], {%r1225, %r1226, %r1227, %r1228};
	cvta.global.u64 	%rd394, %rd325;
	{ // callseq 52, 0
	.param .b64 param0;
	st.param.b64 	[param0], %rd394;
	.param .b64 param1;
	st.param.b64 	[param1], %rd113;
	.param .b32 retval0;
	call.uni (retval0), 
	vprintf, 
	(
	param0, 
	param1
	);
	ld.param.b32 	%r1229, [retval0];
	} // callseq 52
	ld.global.u64 	%rd36, [%rd18+32];
	ld.u32 	%r1231, [%rd36];
	ld.u32 	%r1232, [%rd36+8];
	max.s32 	%r173, %r1231, %r1232;
	min.s32 	%r174, %r1231, %r1232;
	ld.u32 	%r1839, [%rd36+12];
	mul.wide.s32 	%rd396, %r1839, 40;
	add.s64 	%rd37, %rd2, %rd396;
	add.s32 	%r176, %r173, 1;
	sub.s32 	%r1233, %r176, %r174;
	and.b32  	%r177, %r1233, 3;
	setp.eq.s32 	%p212, %r177, 0;
	mov.u32 	%r1837, %r174;
	@%p212 bra 	$L__BB0_151;
	mul.wide.s32 	%rd397, %r174, 4;
	add.s64 	%rd38, %rd37, %rd397;
	ld.local.u32 	%r1234, [%rd38];
	add.s32 	%r1235, %r1234, 1;
	st.local.u32 	[%rd38], %r1235;
	add.s32 	%r1837, %r174, 1;
	setp.eq.s32 	%p213, %r177, 1;
	@%p213 bra 	$L__BB0_151;
	ld.local.u32 	%r1236, [%rd38+4];
	add.s32 	%r1237, %r1236, 1;
	st.local.u32 	[%rd38+4], %r1237;
	add.s32 	%r1837, %r174, 2;
	setp.eq.s32 	%p214, %r177, 2;
	@%p214 bra 	$L__BB0_151;
	ld.local.u32 	%r1238, [%rd38+8];
	add.s32 	%r1239, %r1238, 1;
	st.local.u32 	[%rd38+8], %r1239;
	add.s32 	%r1837, %r174, 3;
$L__BB0_151:
	sub.s32 	%r1240, %r173, %r174;
	setp.lt.u32 	%p215, %r1240, 3;
	@%p215 bra 	$L__BB0_153;
$L__BB0_152:
	mul.wide.s32 	%rd398, %r1837, 4;
	add.s64 	%rd399, %rd37, %rd398;
	ld.local.u32 	%r1241, [%rd399];
	add.s32 	%r1242, %r1241, 1;
	st.local.u32 	[%rd399], %r1242;
	ld.local.u32 	%r1243, [%rd399+4];
	add.s32 	%r1244, %r1243, 1;
	st.local.u32 	[%rd399+4], %r1244;
	ld.local.u32 	%r1245, [%rd399+8];
	add.s32 	%r1246, %r1245, 1;
	st.local.u32 	[%rd399+8], %r1246;
	ld.local.u32 	%r1247, [%rd399+12];
	add.s32 	%r1248, %r1247, 1;
	st.local.u32 	[%rd399+12], %r1248;
	add.s32 	%r1837, %r1837, 4;
	setp.ne.s32 	%p216, %r1837, %r176;
	@%p216 bra 	$L__BB0_152;
$L__BB0_153:
	ld.u32 	%r1840, [%rd36+4];
	cvta.global.u64 	%rd401, %rd332;
	{ // callseq 53, 0
	.param .b64 param0;
	st.param.b64 	[param0], %rd401;
	.param .b64 param1;
	st.param.b64 	[param1], 0;
	.param .b32 retval0;
	call.uni (retval0), 
	vprintf, 
	(
	param0, 
	param1
	);
	ld.param.b32 	%r1249, [retval0];
	} // callseq 53
	setp.le.s32 	%p217, %r1840, %r1839;
	@%p217 bra 	$L__BB0_155;
	ld.global.u64 	%rd402, [%rd18+32];
	ld.u32 	%r1840, [%rd402+12];
	ld.u32 	%r1839, [%rd402+4];
$L__BB0_155:
	setp.ge.s32 	%p218, %r1840, %r1839;
	@%p218 bra 	$L__BB0_162;
	mul.wide.s32 	%rd403, %r173, 4;
	add.s64 	%rd39, %rd2, %rd403;
	sub.s32 	%r1251, %r1839, %r1840;
	and.b32  	%r189, %r1251, 3;
	setp.eq.s32 	%p219, %r189, 0;
	mov.u32 	%r1841, %r1840;
	@%p219 bra 	$L__BB0_160;
	mul.wide.s32 	%rd404, %r1840, 40;
	add.s64 	%rd40, %rd39, %rd404;
	ld.local.u32 	%r1252, [%rd40];
	add.s32 	%r1253, %r1252, 1;
	st.local.u32 	[%rd40], %r1253;
	add.s32 	%r1841, %r1840, 1;
	setp.eq.s32 	%p220, %r189, 1;
	@%p220 bra 	$L__BB0_160;
	ld.local.u32 	%r1254, [%rd40+40];
	add.s32 	%r1255, %r1254, 1;
	st.local.u32 	[%rd40+40], %r1255;
	add.s32 	%r1841, %r1840, 2;
	setp.eq.s32 	%p221, %r189, 2;
	@%p221 bra 	$L__BB0_160;
	ld.local.u32 	%r1256, [%rd40+80];
	add.s32 	%r1257, %r1256, 1;
	st.local.u32 	[%rd40+80], %r1257;
	add.s32 	%r1841, %r1840, 3;
$L__BB0_160:
	sub.s32 	%r1258, %r1840, %r1839;
	setp.gt.u32 	%p222, %r1258, -4;
	@%p222 bra 	$L__BB0_162;
$L__BB0_161:
	mul.wide.s32 	%rd405, %r1841, 40;
	add.s64 	%rd406, %rd39, %rd405;
	ld.local.u32 	%r1259, [%rd406];
	add.s32 	%r1260, %r1259, 1;
	st.local.u32 	[%rd406], %r1260;
	ld.local.u32 	%r1261, [%rd406+40];
	add.s32 	%r1262, %r1261, 1;
	st.local.u32 	[%rd406+40], %r1262;
	ld.local.u32 	%r1263, [%rd406+80];
	add.s32 	%r1264, %r1263, 1;
	st.local.u32 	[%rd406+80], %r1264;
	ld.local.u32 	%r1265, [%rd406+120];
	add.s32 	%r1266, %r1265, 1;
	st.local.u32 	[%rd406+120], %r1266;
	add.s32 	%r1841, %r1841, 4;
	setp.ne.s32 	%p223, %r1841, %r1839;
	@%p223 bra 	$L__BB0_161;
$L__BB0_162:
	cvta.global.u64 	%rd408, %rd339;
	{ // callseq 54, 0
	.param .b64 param0;
	st.param.b64 	[param0], %rd408;
	.param .b64 param1;
	st.param.b64 	[param1], 0;
	.param .b32 retval0;
	call.uni (retval0), 
	vprintf, 
	(
	param0, 
	param1
	);
	ld.param.b32 	%r1267, [retval0];
	} // callseq 54
	ld.global.u64 	%rd409, [%rd18+40];
	ld.u32 	%r1269, [%rd409];
	ld.u32 	%r1270, [%rd409+4];
	ld.u32 	%r1271, [%rd409+8];
	ld.u32 	%r1272, [%rd409+12];
	st.local.v4.u32 	[%rd3], {%r1269, %r1270, %r1271, %r1272};
	cvta.global.u64 	%rd411, %rd325;
	{ // callseq 55, 0
	.param .b64 param0;
	st.param.b64 	[param0], %rd411;
	.param .b64 param1;
	st.param.b64 	[param1], %rd113;
	.param .b32 retval0;
	call.uni (retval0), 
	vprintf, 
	(
	param0, 
	param1
	);
	ld.param.b32 	%r1273, [retval0];
	} // callseq 55
	ld.global.u64 	%rd41, [%rd18+40];
	ld.u32 	%r1275, [%rd41];
	ld.u32 	%r1276, [%rd41+8];
	max.s32 	%r196, %r1275, %r1276;
	min.s32 	%r197, %r1275, %r1276;
	ld.u32 	%r1845, [%rd41+12];
	mul.wide.s32 	%rd413, %r1845, 40;
	add.s64 	%rd42, %rd2, %rd413;
	add.s32 	%r199, %r196, 1;
	sub.s32 	%r1277, %r199, %r197;
	and.b32  	%r200, %r1277, 3;
	setp.eq.s32 	%p224, %r200, 0;
	mov.u32 	%r1843, %r197;
	@%p224 bra 	$L__BB0_166;
	mul.wide.s32 	%rd414, %r197, 4;
	add.s64 	%rd43, %rd42, %rd414;
	ld.local.u32 	%r1278, [%rd43];
	add.s32 	%r1279, %r1278, 1;
	st.local.u32 	[%rd43], %r1279;
	add.s32 	%r1843, %r197, 1;
	setp.eq.s32 	%p225, %r200, 1;
	@%p225 bra 	$L__BB0_166;
	ld.local.u32 	%r1280, [%rd43+4];
	add.s32 	%r1281, %r1280, 1;
	st.local.u32 	[%rd43+4], %r1281;
	add.s32 	%r1843, %r197, 2;
	setp.eq.s32 	%p226, %r200, 2;
	@%p226 bra 	$L__BB0_166;
	ld.local.u32 	%r1282, [%rd43+8];
	add.s32 	%r1283, %r1282, 1;
	st.local.u32 	[%rd43+8], %r1283;
	add.s32 	%r1843, %r197, 3;
$L__BB0_166:
	sub.s32 	%r1284, %r196, %r197;
	setp.lt.u32 	%p227, %r1284, 3;
	@%p227 bra 	$L__BB0_168;
$L__BB0_167:
	mul.wide.s32 	%rd415, %r1843, 4;
	add.s64 	%rd416, %rd42, %rd415;
	ld.local.u32 	%r1285, [%rd416];
	add.s32 	%r1286, %r1285, 1;
	st.local.u32 	[%rd416], %r1286;
	ld.local.u32 	%r1287, [%rd416+4];
	add.s32 	%r1288, %r1287, 1;
	st.local.u32 	[%rd416+4], %r1288;
	ld.local.u32 	%r1289, [%rd416+8];
	add.s32 	%r1290, %r1289, 1;
	st.local.u32 	[%rd416+8], %r1290;
	ld.local.u32 	%r1291, [%rd416+12];
	add.s32 	%r1292, %r1291, 1;
	st.local.u32 	[%rd416+12], %r1292;
	add.s32 	%r1843, %r1843, 4;
	setp.ne.s32 	%p228, %r1843, %r199;
	@%p228 bra 	$L__BB0_167;
$L__BB0_168:
	ld.u32 	%r1846, [%rd41+4];
	cvta.global.u64 	%rd418, %rd332;
	{ // callseq 56, 0
	.param .b64 param0;
	st.param.b64 	[param0], %rd418;
	.param .b64 param1;
	st.param.b64 	[param1], 0;
	.param .b32 retval0;
	call.uni (retval0), 
	vprintf, 
	(
	param0, 
	param1
	);
	ld.param.b32 	%r1293, [retval0];
	} // callseq 56
	setp.le.s32 	%p229, %r1846, %r1845;
	@%p229 bra 	$L__BB0_170;
	ld.global.u64 	%rd419, [%rd18+40];
	ld.u32 	%r1846, [%rd419+12];
	ld.u32 	%r1845, [%rd419+4];
$L__BB0_170:
	setp.ge.s32 	%p230, %r1846, %r1845;
	@%p230 bra 	$L__BB0_177;
	mul.wide.s32 	%rd420, %r196, 4;
	add.s64 	%rd44, %rd2, %rd420;
	sub.s32 	%r1295, %r1845, %r1846;
	and.b32  	%r212, %r1295, 3;
	setp.eq.s32 	%p231, %r212, 0;
	mov.u32 	%r1847, %r1846;
	@%p231 bra 	$L__BB0_175;
	mul.wide.s32 	%rd421, %r1846, 40;
	add.s64 	%rd45, %rd44, %rd421;
	ld.local.u32 	%r1296, [%rd45];
	add.s32 	%r1297, %r1296, 1;
	st.local.u32 	[%rd45], %r1297;
	add.s32 	%r1847, %r1846, 1;
	setp.eq.s32 	%p232, %r212, 1;
	@%p232 bra 	$L__BB0_175;
	ld.local.u32 	%r1298, [%rd45+40];
	add.s32 	%r1299, %r1298, 1;
	st.local.u32 	[%rd45+40], %r1299;
	add.s32 	%r1847, %r1846, 2;
	setp.eq.s32 	%p233, %r212, 2;
	@%p233 bra 	$L__BB0_175;
	ld.local.u32 	%r1300, [%rd45+80];
	add.s32 	%r1301, %r1300, 1;
	st.local.u32 	[%rd45+80], %r1301;
	add.s32 	%r1847, %r1846, 3;
$L__BB0_175:
	sub.s32 	%r1302, %r1846, %r1845;
	setp.gt.u32 	%p234, %r1302, -4;
	@%p234 bra 	$L__BB0_177;
$L__BB0_176:
	mul.wide.s32 	%rd422, %r1847, 40;
	add.s64 	%rd423, %rd44, %rd422;
	ld.local.u32 	%r1303, [%rd423];
	add.s32 	%r1304, %r1303, 1;
	st.local.u32 	[%rd423], %r1304;
	ld.local.u32 	%r1305, [%rd423+40];
	add.s32 	%r1306, %r1305, 1;
	st.local.u32 	[%rd423+40], %r1306;
	ld.local.u32 	%r1307, [%rd423+80];
	add.s32 	%r1308, %r1307, 1;
	st.local.u32 	[%rd423+80], %r1308;
	ld.local.u32 	%r1309, [%rd423+120];
	add.s32 	%r1310, %r1309, 1;
	st.local.u32 	[%rd423+120], %r1310;
	add.s32 	%r1847, %r1847, 4;
	setp.ne.s32 	%p235, %r1847, %r1845;
	@%p235 bra 	$L__BB0_176;
$L__BB0_177:
	cvta.global.u64 	%rd425, %rd339;
	{ // callseq 57, 0
	.param .b64 param0;
	st.param.b64 	[param0], %rd425;
	.param .b64 param1;
	st.param.b64 	[param1], 0;
	.param .b32 retval0;
	call.uni (retval0), 
	vprintf, 
	(
	param0, 
	param1
	);
	ld.param.b32 	%r1311, [retval0];
	} // callseq 57
	ld.global.u64 	%rd426, [%rd18+48];
	ld.u32 	%r1313, [%rd426];
	ld.u32 	%r1314, [%rd426+4];
	ld.u32 	%r1315, [%rd426+8];
	ld.u32 	%r1316, [%rd426+12];
	st.local.v4.u32 	[%rd3], {%r1313, %r1314, %r1315, %r1316};
	cvta.global.u64 	%rd428, %rd325;
	{ // callseq 58, 0
	.param .b64 param0;
	st.param.b64 	[param0], %rd428;
	.param .b64 param1;
	st.param.b64 	[param1], %rd113;
	.param .b32 retval0;
	call.uni (retval0), 
	vprintf, 
	(
	param0, 
	param1
	);
	ld.param.b32 	%r1317, [retval0];
	} // callseq 58
	ld.global.u64 	%rd46, [%rd18+48];
	ld.u32 	%r1319, [%rd46];
	ld.u32 	%r1320, [%rd46+8];
	max.s32 	%r219, %r1319, %r1320;
	min.s32 	%r220, %r1319, %r1320;
	ld.u32 	%r1851, [%rd46+12];
	mul.wide.s32 	%rd430, %r1851, 40;
	add.s64 	%rd47, %rd2, %rd430;
	add.s32 	%r222, %r219, 1;
	sub.s32 	%r1321, %r222, %r220;
	and.b32  	%r223, %r1321, 3;
	setp.eq.s32 	%p236, %r223, 0;
	mov.u32 	%r1849, %r220;
	@%p236 bra 	$L__BB0_181;
	mul.wide.s32 	%rd431, %r220, 4;
	add.s64 	%rd48, %rd47, %rd431;
	ld.local.u32 	%r1322, [%rd48];
	add.s32 	%r1323, %r1322, 1;
	st.local.u32 	[%rd48], %r1323;
	add.s32 	%r1849, %r220, 1;
	setp.eq.s32 	%p237, %r223, 1;
	@%p237 bra 	$L__BB0_181;
	ld.local.u32 	%r1324, [%rd48+4];
	add.s32 	%r1325, %r1324, 1;
	st.local.u32 	[%rd48+4], %r1325;
	add.s32 	%r1849, %r220, 2;
	setp.eq.s32 	%p238, %r223, 2;
	@%p238 bra 	$L__BB0_181;
	ld.local.u32 	%r1326, [%rd48+8];
	add.s32 	%r1327, %r1326, 1;
	st.local.u32 	[%rd48+8], %r1327;
	add.s32 	%r1849, %r220, 3;
$L__BB0_181:
	sub.s32 	%r1328, %r219, %r220;
	setp.lt.u32 	%p239, %r1328, 3;
	@%p239 bra 	$L__BB0_183;
$L__BB0_182:
	mul.wide.s32 	%rd432, %r1849, 4;
	add.s64 	%rd433, %rd47, %rd432;
	ld.local.u32 	%r1329, [%rd433];
	add.s32 	%r1330, %r1329, 1;
	st.local.u32 	[%rd433], %r1330;
	ld.local.u32 	%r1331, [%rd433+4];
	add.s32 	%r1332, %r1331, 1;
	st.local.u32 	[%rd433+4], %r1332;
	ld.local.u32 	%r1333, [%rd433+8];
	add.s32 	%r1334, %r1333, 1;
	st.local.u32 	[%rd433+8], %r1334;
	ld.local.u32 	%r1335, [%rd433+12];
	add.s32 	%r1336, %r1335, 1;
	st.local.u32 	[%rd433+12], %r1336;
	add.s32 	%r1849, %r1849, 4;
	setp.ne.s32 	%p240, %r1849, %r222;
	@%p240 bra 	$L__BB0_182;
$L__BB0_183:
	ld.u32 	%r1852, [%rd46+4];
	cvta.global.u64 	%rd435, %rd332;
	{ // callseq 59, 0
	.param .b64 param0;
	st.param.b64 	[param0], %rd435;
	.param .b64 param1;
	st.param.b64 	[param1], 0;
	.param .b32 retval0;
	call.uni (retval0), 
	vprintf, 
	(
	param0, 
	param1
	);
	ld.param.b32 	%r1337, [retval0];
	} // callseq 59
	setp.le.s32 	%p241, %r1852, %r1851;
	@%p241 bra 	$L__BB0_185;
	ld.global.u64 	%rd436, [%rd18+48];
	ld.u32 	%r1852, [%rd436+12];
	ld.u32 	%r1851, [%rd436+4];
$L__BB0_185:
	setp.ge.s32 	%p242, %r1852, %r1851;
	@%p242 bra 	$L__BB0_192;
	mul.wide.s32 	%rd437, %r219, 4;
	add.s64 	%rd49, %rd2, %rd437;
	sub.s32 	%r1339, %r1851, %r1852;
	and.b32  	%r235, %r1339, 3;
	setp.eq.s32 	%p243, %r235, 0;
	mov.u32 	%r1853, %r1852;
	@%p243 bra 	$L__BB0_190;
	mul.wide.s32 	%rd438, %r1852, 40;
	add.s64 	%rd50, %rd49, %rd438;
	ld.local.u32 	%r1340, [%rd50];
	add.s32 	%r1341, %r1340, 1;
	st.local.u32 	[%rd50], %r1341;
	add.s32 	%r1853, %r1852, 1;
	setp.eq.s32 	%p244, %r235, 1;
	@%p244 bra 	$L__BB0_190;
	ld.local.u32 	%r1342, [%rd50+40];
	add.s32 	%r1343, %r1342, 1;
	st.local.u32 	[%rd50+40], %r1343;
	add.s32 	%r1853, %r1852, 2;
	setp.eq.s32 	%p245, %r235, 2;
	@%p245 bra 	$L__BB0_190;
	ld.local.u32 	%r1344, [%rd50+80];
	add.s32 	%r1345, %r1344, 1;
	st.local.u32 	[%rd50+80], %r1345;
	add.s32 	%r1853, %r1852, 3;
$L__BB0_190:
	sub.s32 	%r1346, %r1852, %r1851;
	setp.gt.u32 	%p246, %r1346, -4;
	@%p246 bra 	$L__BB0_192;
$L__BB0_191:
	mul.wide.s32 	%rd439, %r1853, 40;
	add.s64 	%rd440, %rd49, %rd439;
	ld.local.u32 	%r1347, [%rd440];
	add.s32 	%r1348, %r1347, 1;
	st.local.u32 	[%rd440], %r1348;
	ld.local.u32 	%r1349, [%rd440+40];
	add.s32 	%r1350, %r1349, 1;
	st.local.u32 	[%rd440+40], %r1350;
	ld.local.u32 	%r1351, [%rd440+80];
	add.s32 	%r1352, %r1351, 1;
	st.local.u32 	[%rd440+80], %r1352;
	ld.local.u32 	%r1353, [%rd440+120];
	add.s32 	%r1354, %r1353, 1;
	st.local.u32 	[%rd440+120], %r1354;
	add.s32 	%r1853, %r1853, 4;
	setp.ne.s32 	%p247, %r1853, %r1851;
	@%p247 bra 	$L__BB0_191;
$L__BB0_192:
	cvta.global.u64 	%rd442, %rd339;
	{ // callseq 60, 0
	.param .b64 param0;
	st.param.b64 	[param0], %rd442;
	.param .b64 param1;
	st.param.b64 	[param1], 0;
	.param .b32 retval0;
	call.uni (retval0), 
	vprintf, 
	(
	param0, 
	param1
	);
	ld.param.b32 	%r1355, [retval0];
	} // callseq 60
	ld.global.u64 	%rd443, [%rd18+56];
	ld.u32 	%r1357, [%rd443];
	ld.u32 	%r1358, [%rd443+4];
	ld.u32 	%r1359, [%rd443+8];
	ld.u32 	%r1360, [%rd443+12];
	st.local.v4.u32 	[%rd3], {%r1357, %r1358, %r1359, %r1360};
	cvta.global.u64 	%rd445, %rd325;
	{ // callseq 61, 0
	.param .b64 param0;
	st.param.b64 	[param0], %rd445;
	.param .b64 param1;
	st.param.b64 	[param1], %rd113;
	.param .b32 retval0;
	call.uni (retval0), 
	vprintf, 
	(
	param0, 
	param1
	);
	ld.param.b32 	%r1361, [retval0];
	} // callseq 61
	ld.global.u64 	%rd51, [%rd18+56];
	ld.u32 	%r1363, [%rd51];
	ld.u32 	%r1364, [%rd51+8];
	max.s32 	%r242, %r1363, %r1364;
	min.s32 	%r243, %r1363, %r1364;
	ld.u32 	%r1857, [%rd51+12];
	mul.wide.s32 	%rd447, %r1857, 40;
	add.s64 	%rd52, %rd2, %rd447;
	add.s32 	%r245, %r242, 1;
	sub.s32 	%r1365, %r245, %r243;
	and.b32  	%r246, %r1365, 3;
	setp.eq.s32 	%p248, %r246, 0;
	mov.u32 	%r1855, %r243;
	@%p248 bra 	$L__BB0_196;
	mul.wide.s32 	%rd448, %r243, 4;
	add.s64 	%rd53, %rd52, %rd448;
	ld.local.u32 	%r1366, [%rd53];
	add.s32 	%r1367, %r1366, 1;
	st.local.u32 	[%rd53], %r1367;
	add.s32 	%r1855, %r243, 1;
	setp.eq.s32 	%p249, %r246, 1;
	@%p249 bra 	$L__BB0_196;
	ld.local.u32 	%r1368, [%rd53+4];
	add.s32 	%r1369, %r1368, 1;
	st.local.u32 	[%rd53+4], %r1369;
	add.s32 	%r1855, %r243, 2;
	setp.eq.s32 	%p250, %r246, 2;
	@%p250 bra 	$L__BB0_196;
	ld.local.u32 	%r1370, [%rd53+8];
	add.s32 	%r1371, %r1370, 1;
	st.local.u32 	[%rd53+8], %r1371;
	add.s32 	%r1855, %r243, 3;
$L__BB0_196:
	sub.s32 	%r1372, %r242, %r243;
	setp.lt.u32 	%p251, %r1372, 3;
	@%p251 bra 	$L__BB0_198;
$L__BB0_197:
	mul.wide.s32 	%rd449, %r1855, 4;
	add.s64 	%rd450, %rd52, %rd449;
	ld.local.u32 	%r1373, [%rd450];
	add.s32 	%r1374, %r1373, 1;
	st.local.u32 	[%rd450], %r1374;
	ld.local.u32 	%r1375, [%rd450+4];
	add.s32 	%r1376, %r1375, 1;
	st.local.u32 	[%rd450+4], %r1376;
	ld.local.u32 	%r1377, [%rd450+8];
	add.s32 	%r1378, %r1377, 1;
	st.local.u32 	[%rd450+8], %r1378;
	ld.local.u32 	%r1379, [%rd450+12];
	add.s32 	%r1380, %r1379, 1;
	st.local.u32 	[%rd450+12], %r1380;
	add.s32 	%r1855, %r1855, 4;
	setp.ne.s32 	%p252, %r1855, %r245;
	@%p252 bra 	$L__BB0_197;
$L__BB0_198:
	ld.u32 	%r1858, [%rd51+4];
	cvta.global.u64 	%rd452, %rd332;
	{ // callseq 62, 0
	.param .b64 param0;
	st.param.b64 	[param0], %rd452;
	.param .b64 param1;
	st.param.b64 	[param1], 0;
	.param .b32 retval0;
	call.uni (retval0), 
	vprintf, 
	(
	param0, 
	param1
	);
	ld.param.b32 	%r1381, [retval0];
	} // callseq 62
	setp.le.s32 	%p253, %r1858, %r1857;
	@%p253 bra 	$L__BB0_200;
	ld.global.u64 	%rd453, [%rd18+56];
	ld.u32 	%r1858, [%rd453+12];
	ld.u32 	%r1857, [%rd453+4];
$L__BB0_200:
	setp.ge.s32 	%p254, %r1858, %r1857;
	@%p254 bra 	$L__BB0_207;
	mul.wide.s32 	%rd454, %r242, 4;
	add.s64 	%rd54, %rd2, %rd454;
	sub.s32 	%r1383, %r1857, %r1858;
	and.b32  	%r258, %r1383, 3;
	setp.eq.s32 	%p255, %r258, 0;
	mov.u32 	%r1859, %r1858;
	@%p255 bra 	$L__BB0_205;
	mul.wide.s32 	%rd455, %r1858, 40;
	add.s64 	%rd55, %rd54, %rd455;
	ld.local.u32 	%r1384, [%rd55];
	add.s32 	%r1385, %r1384, 1;
	st.local.u32 	[%rd55], %r1385;
	add.s32 	%r1859, %r1858, 1;
	setp.eq.s32 	%p256, %r258, 1;
	@%p256 bra 	$L__BB0_205;
	ld.local.u32 	%r1386, [%rd55+40];
	add.s32 	%r1387, %r1386, 1;
	st.local.u32 	[%rd55+40], %r1387;
	add.s32 	%r1859, %r1858, 2;
	setp.eq.s32 	%p257, %r258, 2;
	@%p257 bra 	$L__BB0_205;
	ld.local.u32 	%r1388, [%rd55+80];
	add.s32 	%r1389, %r1388, 1;
	st.local.u32 	[%rd55+80], %r1389;
	add.s32 	%r1859, %r1858, 3;
$L__BB0_205:
	sub.s32 	%r1390, %r1858, %r1857;
	setp.gt.u32 	%p258, %r1390, -4;
	@%p258 bra 	$L__BB0_207;
$L__BB0_206:
	mul.wide.s32 	%rd456, %r1859, 40;
	add.s64 	%rd457, %rd54, %rd456;
	ld.local.u32 	%r1391, [%rd457];
	add.s32 	%r1392, %r1391, 1;
	st.local.u32 	[%rd457], %r1392;
	ld.local.u32 	%r1393, [%rd457+40];
	add.s32 	%r1394, %r1393, 1;
	st.local.u32 	[%rd457+40], %r1394;
	ld.local.u32 	%r1395, [%rd457+80];
	add.s32 	%r1396, %r1395, 1;
	st.local.u32 	[%rd457+80], %r1396;
	ld.local.u32 	%r1397, [%rd457+120];
	add.s32 	%r1398, %r1397, 1;
	st.local.u32 	[%rd457+120], %r1398;
	add.s32 	%r1859, %r1859, 4;
	setp.ne.s32 	%p259, %r1859, %r1857;
	@%p259 bra 	$L__BB0_206;
$L__BB0_207:
	cvta.global.u64 	%rd459, %rd339;
	{ // callseq 63, 0
	.param .b64 param0;
	st.param.b64 	[param0], %rd459;
	.param .b64 param1;
	st.param.b64 	[param1], 0;
	.param .b32 retval0;
	call.uni (retval0), 
	vprintf, 
	(
	param0, 
	param1
	);
	ld.param.b32 	%r1399, [retval0];
	} // callseq 63
	ld.global.u64 	%rd460, [%rd18+64];
	ld.u32 	%r1401, [%rd460];
	ld.u32 	%r1402, [%rd460+4];
	ld.u32 	%r1403, [%rd460+8];
	ld.u32 	%r1404, [%rd460+12];
	st.local.v4.u32 	[%rd3], {%r1401, %r1402, %r1403, %r1404};
	cvta.global.u64 	%rd462, %rd325;
	{ // callseq 64, 0
	.param .b64 param0;
	st.param.b64 	[param0], %rd462;
	.param .b64 param1;
	st.param.b64 	[param1], %rd113;
	.param .b32 retval0;
	call.uni (retval0), 
	vprintf, 
	(
	param0, 
	param1
	);
	ld.param.b32 	%r1405, [retval0];
	} // callseq 64
	ld.global.u64 	%rd56, [%rd18+64];
	ld.u32 	%r1407, [%rd56];
	ld.u32 	%r1408, [%rd56+8];
	max.s32 	%r265, %r1407, %r1408;
	min.s32 	%r266, %r1407, %r1408;
	ld.u32 	%r1863, [%rd56+12];
	mul.wide.s32 	%rd464, %r1863, 40;
	add.s64 	%rd57, %rd2, %rd464;
	add.s32 	%r268, %r265, 1;
	sub.s32 	%r1409, %r268, %r266;
	and.b32  	%r269, %r1409, 3;
	setp.eq.s32 	%p260, %r269, 0;
	mov.u32 	%r1861, %r266;
	@%p260 bra 	$L__BB0_211;
	mul.wide.s32 	%rd465, %r266, 4;
	add.s64 	%rd58, %rd57, %rd465;
	ld.local.u32 	%r1410, [%rd58];
	add.s32 	%r1411, %r1410, 1;
	st.local.u32 	[%rd58], %r1411;
	add.s32 	%r1861, %r266, 1;
	setp.eq.s32 	%p261, %r269, 1;
	@%p261 bra 	$L__BB0_211;
	ld.local.u32 	%r1412, [%rd58+4];
	add.s32 	%r1413, %r1412, 1;
	st.local.u32 	[%rd58+4], %r1413;
	add.s32 	%r1861, %r266, 2;
	setp.eq.s32 	%p262, %r269, 2;
	@%p262 bra 	$L__BB0_211;
	ld.local.u32 	%r1414, [%rd58+8];
	add.s32 	%r1415, %r1414, 1;
	st.local.u32 	[%rd58+8], %r1415;
	add.s32 	%r1861, %r266, 3;
$L__BB0_211:
	sub.s32 	%r1416, %r265, %r266;
	setp.lt.u32 	%p263, %r1416, 3;
	@%p263 bra 	$L__BB0_213;
$L__BB0_212:
	mul.wide.s32 	%rd466, %r1861, 4;
	add.s64 	%rd467, %rd57, %rd466;
	ld.local.u32 	%r1417, [%rd467];
	add.s32 	%r1418, %r1417, 1;
	st.local.u32 	[%rd467], %r1418;
	ld.local.u32 	%r1419, [%rd467+4];
	add.s32 	%r1420, %r1419, 1;
	st.local.u32 	[%rd467+4], %r1420;
	ld.local.u32 	%r1421, [%rd467+8];
	add.s32 	%r1422, %r1421, 1;
	st.local.u32 	[%rd467+8], %r1422;
	ld.local.u32 	%r1423, [%rd467+12];
	add.s32 	%r1424, %r1423, 1;
	st.local.u32 	[%rd467+12], %r1424;
	add.s32 	%r1861, %r1861, 4;
	setp.ne.s32 	%p264, %r1861, %r268;
	@%p264 bra 	$L__BB0_212;
$L__BB0_213:
	ld.u32 	%r1864, [%rd56+4];
	cvta.global.u64 	%rd469, %rd332;
	{ // callseq 65, 0
	.param .b64 param0;
	st.param.b64 	[param0], %rd469;
	.param .b64 param1;
	st.param.b64 	[param1], 0;
	.param .b32 retval0;
	call.uni (retval0), 
	vprintf, 
	(
	param0, 
	param1
	);
	ld.param.b32 	%r1425, [retval0];
	} // callseq 65
	setp.le.s32 	%p265, %r1864, %r1863;
	@%p265 bra 	$L__BB0_215;
	ld.global.u64 	%rd470, [%rd18+64];
	ld.u32 	%r1864, [%rd470+12];
	ld.u32 	%r1863, [%rd470+4];
$L__BB0_215:
	setp.ge.s32 	%p266, %r1864, %r1863;
	@%p266 bra 	$L__BB0_222;
	mul.wide.s32 	%rd471, %r265, 4;
	add.s64 	%rd59, %rd2, %rd471;
	sub.s32 	%r1427, %r1863, %r1864;
	and.b32  	%r281, %r1427, 3;
	setp.eq.s32 	%p267, %r281, 0;
	mov.u32 	%r1865, %r1864;
	@%p267 bra 	$L__BB0_220;
	mul.wide.s32 	%rd472, %r1864, 40;
	add.s64 	%rd60, %rd59, %rd472;
	ld.local.u32 	%r1428, [%rd60];
	add.s32 	%r1429, %r1428, 1;
	st.local.u32 	[%rd60], %r1429;
	add.s32 	%r1865, %r1864, 1;
	setp.eq.s32 	%p268, %r281, 1;
	@%p268 bra 	$L__BB0_220;
	ld.local.u32 	%r1430, [%rd60+40];
	add.s32 	%r1431, %r1430, 1;
	st.local.u32 	[%rd60+40], %r1431;
	add.s32 	%r1865, %r1864, 2;
	setp.eq.s32 	%p269, %r281, 2;
	@%p269 bra 	$L__BB0_220;
	ld.local.u32 	%r1432, [%rd60+80];
	add.s32 	%r1433, %r1432, 1;
	st.local.u32 	[%rd60+80], %r1433;
	add.s32 	%r1865, %r1864, 3;
$L__BB0_220:
	sub.s32 	%r1434, %r1864, %r1863;
	setp.gt.u32 	%p270, %r1434, -4;
	@%p270 bra 	$L__BB0_222;
$L__BB0_221:
	mul.wide.s32 	%rd473, %r1865, 40;
	add.s64 	%rd474, %rd59, %rd473;
	ld.local.u32 	%r1435, [%rd474];
	add.s32 	%r1436, %r1435, 1;
	st.local.u32 	[%rd474], %r1436;
	ld.local.u32 	%r1437, [%rd474+40];
	add.s32 	%r1438, %r1437, 1;
	st.local.u32 	[%rd474+40], %r1438;
	ld.local.u32 	%r1439, [%rd474+80];
	add.s32 	%r1440, %r1439, 1;
	st.local.u32 	[%rd474+80], %r1440;
	ld.local.u32 	%r1441, [%rd474+120];
	add.s32 	%r1442, %r1441, 1;
	st.local.u32 	[%rd474+120], %r1442;
	add.s32 	%r1865, %r1865, 4;
	setp.ne.s32 	%p271, %r1865, %r1863;
	@%p271 bra 	$L__BB0_221;
$L__BB0_222:
	cvta.global.u64 	%rd476, %rd339;
	{ // callseq 66, 0
	.param .b64 param0;
	st.param.b64 	[param0], %rd476;
	.param .b64 param1;
	st.param.b64 	[param1], 0;
	.param .b32 retval0;
	call.uni (retval0), 
	vprintf, 
	(
	param0, 
	param1
	);
	ld.param.b32 	%r1443, [retval0];
	} // callseq 66
	ld.global.u64 	%rd477, [%rd18+72];
	ld.u32 	%r1445, [%rd477];
	ld.u32 	%r1446, [%rd477+4];
	ld.u32 	%r1447, [%rd477+8];
	ld.u32 	%r1448, [%rd477+12];
	st.local.v4.u32 	[%rd3], {%r1445, %r1446, %r1447, %r1448};
	cvta.global.u64 	%rd479, %rd325;
	{ // callseq 67, 0
	.param .b64 param0;
	st.param.b64 	[param0], %rd479;
	.param .b64 param1;
	st.param.b64 	[param1], %rd113;
	.param .b32 retval0;
	call.uni (retval0), 
	vprintf, 
	(
	param0, 
	param1
	);
	ld.param.b32 	%r1449, [retval0];
	} // callseq 67
	ld.global.u64 	%rd61, [%rd18+72];
	ld.u32 	%r1451, [%rd61];
	ld.u32 	%r1452, [%rd61+8];
	max.s32 	%r288, %r1451, %r1452;
	min.s32 	%r289, %r1451, %r1452;
	ld.u32 	%r1869, [%rd61+12];
	mul.wide.s32 	%rd481, %r1869, 40;
	add.s64 	%rd62, %rd2, %rd481;
	add.s32 	%r291, %r288, 1;
	sub.s32 	%r1453, %r291, %r289;
	and.b32  	%r292, %r1453, 3;
	setp.eq.s32 	%p272, %r292, 0;
	mov.u32 	%r1867, %r289;
	@%p272 bra 	$L__BB0_226;
	mul.wide.s32 	%rd482, %r289, 4;
	add.s64 	%rd63, %rd62, %rd482;
	ld.local.u32 	%r1454, [%rd63];
	add.s32 	%r1455, %r1454, 1;
	st.local.u32 	[%rd63], %r1455;
	add.s32 	%r1867, %r289, 1;
	setp.eq.s32 	%p273, %r292, 1;
	@%p273 bra 	$L__BB0_226;
	ld.local.u32 	%r1456, [%rd63+4];
	add.s32 	%r1457, %r1456, 1;
	st.local.u32 	[%rd63+4], %r1457;
	add.s32 	%r1867, %r289, 2;
	setp.eq.s32 	%p274, %r292, 2;
	@%p274 bra 	$L__BB0_226;
	ld.local.u32 	%r1458, [%rd63+8];
	add.s32 	%r1459, %r1458, 1;
	st.local.u32 	[%rd63+8], %r1459;
	add.s32 	%r1867, %r289, 3;
$L__BB0_226:
	sub.s32 	%r1460, %r288, %r289;
	setp.lt.u32 	%p275, %r1460, 3;
	@%p275 bra 	$L__BB0_228;
$L__BB0_227:
	mul.wide.s32 	%rd483, %r1867, 4;
	add.s64 	%rd484, %rd62, %rd483;
	ld.local.u32 	%r1461, [%rd484];
	add.s32 	%r1462, %r1461, 1;
	st.local.u32 	[%rd484], %r1462;
	ld.local.u32 	%r1463, [%rd484+4];
	add.s32 	%r1464, %r1463, 1;
	st.local.u32 	[%rd484+4], %r1464;
	ld.local.u32 	%r1465, [%rd484+8];
	add.s32 	%r1466, %r1465, 1;
	st.local.u32 	[%rd484+8], %r1466;
	ld.local.u32 	%r1467, [%rd484+12];
	add.s32 	%r1468, %r1467, 1;
	st.local.u32 	[%rd484+12], %r1468;
	add.s32 	%r1867, %r1867, 4;
	setp.ne.s32 	%p276, %r1867, %r291;
	@%p276 bra 	$L__BB0_227;
$L__BB0_228:
	ld.u32 	%r1870, [%rd61+4];
	cvta.global.u64 	%rd486, %rd332;
	{ // callseq 68, 0
	.param .b64 param0;
	st.param.b64 	[param0], %rd486;
	.param .b64 param1;
	st.param.b64 	[param1], 0;
	.param .b32 retval0;
	call.uni (retval0), 
	vprintf, 
	(
	param0, 
	param1
	);
	ld.param.b32 	%r1469, [retval0];
	} // callseq 68
	setp.le.s32 	%p277, %r1870, %r1869;
	@%p277 bra 	$L__BB0_230;
	ld.global.u64 	%rd487, [%rd18+72];
	ld.u32 	%r1870, [%rd487+12];
	ld.u32 	%r1869, [%rd487+4];
$L__BB0_230:
	setp.ge.s32 	%p278, %r1870, %r1869;
	@%p278 bra 	$L__BB0_237;
	mul.wide.s32 	%rd488, %r288, 4;
	add.s64 	%rd64, %rd2, %rd488;
	sub.s32 	%r1471, %r1869, %r1870;
	and.b32  	%r304, %r1471, 3;
	setp.eq.s32 	%p279, %r304, 0;
	mov.u32 	%r1871, %r1870;
	@%p279 bra 	$L__BB0_235;
	mul.wide.s32 	%rd489, %r1870, 40;
	add.s64 	%rd65, %rd64, %rd489;
	ld.local.u32 	%r1472, [%rd65];
	add.s32 	%r1473, %r1472, 1;
	st.local.u32 	[%rd65], %r1473;
	add.s32 	%r1871, %r1870, 1;
	setp.eq.s32 	%p280, %r304, 1;
	@%p280 bra 	$L__BB0_235;
	ld.local.u32 	%r1474, [%rd65+40];
	add.s32 	%r1475, %r1474, 1;
	st.local.u32 	[%rd65+40], %r1475;
	add.s32 	%r1871, %r1870, 2;
	setp.eq.s32 	%p281, %r304, 2;
	@%p281 bra 	$L__BB0_235;
	ld.local.u32 	%r1476, [%rd65+80];
	add.s32 	%r1477, %r1476, 1;
	st.local.u32 	[%rd65+80], %r1477;
	add.s32 	%r1871, %r1870, 3;
$L__BB0_235:
	sub.s32 	%r1478, %r1870, %r1869;
	setp.gt.u32 	%p282, %r1478, -4;
	@%p282 bra 	$L__BB0_237;
$L__BB0_236:
	mul.wide.s32 	%rd490, %r1871, 40;
	add.s64 	%rd491, %rd64, %rd490;
	ld.local.u32 	%r1479, [%rd491];
	add.s32 	%r1480, %r1479, 1;
	st.local.u32 	[%rd491], %r1480;
	ld.local.u32 	%r1481, [%rd491+40];
	add.s32 	%r1482, %r1481, 1;
	st.local.u32 	[%rd491+40], %r1482;
	ld.local.u32 	%r1483, [%rd491+80];
	add.s32 	%r1484, %r1483, 1;
	st.local.u32 	[%rd491+80], %r1484;
	ld.local.u32 	%r1485, [%rd491+120];
	add.s32 	%r1486, %r1485, 1;
	st.local.u32 	[%rd491+120], %r1486;
	add.s32 	%r1871, %r1871, 4;
	setp.ne.s32 	%p283, %r1871, %r1869;
	@%p283 bra 	$L__BB0_236;
$L__BB0_237:
	cvta.global.u64 	%rd493, %rd339;
	{ // callseq 69, 0
	.param .b64 param0;
	st.param.b64 	[param0], %rd493;
	.param .b64 param1;
	st.param.b64 	[param1], 0;
	.param .b32 retval0;
	call.uni (retval0), 
	vprintf, 
	(
	param0, 
	param1
	);
	ld.param.b32 	%r1487, [retval0];
	} // callseq 69
	bra.uni 	$L__BB0_418;
$L__BB0_238:
	mul.wide.u32 	%rd122, %r1790, 8;
	add.s64 	%rd70, %rd1, %rd122;
	ld.global.u64 	%rd123, [%rd70];
	ld.u32 	%r589, [%rd123];
	ld.u32 	%r590, [%rd123+4];
	ld.u32 	%r591, [%rd123+8];
	ld.u32 	%r592, [%rd123+12];
	st.local.v4.u32 	[%rd3], {%r589, %r590, %r591, %r592};
	mov.u64 	%rd124, $str;
	cvta.global.u64 	%rd125, %rd124;
	{ // callseq 0, 0
	.param .b64 param0;
	st.param.b64 	[param0], %rd125;
	.param .b64 param1;
	st.param.b64 	[param1], %rd113;
	.param .b32 retval0;
	call.uni (retval0), 
	vprintf, 
	(
	param0, 
	param1
	);
	ld.param.b32 	%r593, [retval0];
	} // callseq 0
	ld.global.u64 	%rd127, [%rd70];
	ld.u32 	%r328, [%rd127+8];
	ld.u32 	%r329, [%rd127];
	ld.u32 	%r1881, [%rd127+12];
	ld.u32 	%r1882, [%rd127+4];
	setp.eq.s32 	%p14, %r328, %r329;
	setp.eq.s32 	%p15, %r1881, %r1882;
	or.pred  	%p16, %p14, %p15;
	@%p16 bra 	$L__BB0_240;
	mov.u64 	%rd141, $str$1;
	cvta.global.u64 	%rd142, %rd141;
	{ // callseq 3, 0
	.param .b64 param0;
	st.param.b64 	[param0], %rd142;
	.param .b64 param1;
	st.param.b64 	[param1], 0;
	.param .b32 retval0;
	call.uni (retval0), 
	vprintf, 
	(
	param0, 
	param1
	);
	ld.param.b32 	%r633, [retval0];
	} // callseq 3
	bra.uni 	$L__BB0_256;
$L__BB0_240:
	max.s32 	%r332, %r329, %r328;
	min.s32 	%r333, %r329, %r328;
	mul.wide.s32 	%rd128, %r1881, 40;
	add.s64 	%rd71, %rd2, %rd128;
	add.s32 	%r334, %r332, 1;
	sub.s32 	%r597, %r334, %r333;
	and.b32  	%r335, %r597, 3;
	setp.eq.s32 	%p17, %r335, 0;
	mov.u32 	%r1879, %r333;
	@%p17 bra 	$L__BB0_244;
	mul.wide.s32 	%rd129, %r333, 4;
	add.s64 	%rd72, %rd71, %rd129;
	ld.local.u32 	%r598, [%rd72];
	add.s32 	%r599, %r598, 1;
	st.local.u32 	[%rd72], %r599;
	add.s32 	%r1879, %r333, 1;
	setp.eq.s32 	%p18, %r335, 1;
	@%p18 bra 	$L__BB0_244;
	ld.local.u32 	%r600, [%rd72+4];
	add.s32 	%r601, %r600, 1;
	st.local.u32 	[%rd72+4], %r601;
	add.s32 	%r1879, %r333, 2;
	setp.eq.s32 	%p19, %r335, 2;
	@%p19 bra 	$L__BB0_244;
	ld.local.u32 	%r602, [%rd72+8];
	add.s32 	%r603, %r602, 1;
	st.local.u32 	[%rd72+8], %r603;
	add.s32 	%r1879, %r333, 3;
$L__BB0_244:
	sub.s32 	%r604, %r332, %r333;
	setp.lt.u32 	%p20, %r604, 3;
	@%p20 bra 	$L__BB0_246;
$L__BB0_245:
	mul.wide.s32 	%rd130, %r1879, 4;
	add.s64 	%rd131, %rd71, %rd130;
	ld.local.u32 	%r605, [%rd131];
	add.s32 	%r606, %r605, 1;
	st.local.u32 	[%rd131], %r606;
	ld.local.u32 	%r607, [%rd131+4];
	add.s32 	%r608, %r607, 1;
	st.local.u32 	[%rd131+4], %r608;
	ld.local.u32 	%r609, [%rd131+8];
	add.s32 	%r610, %r609, 1;
	st.local.u32 	[%rd131+8], %r610;
	ld.local.u32 	%r611, [%rd131+12];
	add.s32 	%r612, %r611, 1;
	st.local.u32 	[%rd131+12], %r612;
	add.s32 	%r1879, %r1879, 4;
	setp.ne.s32 	%p21, %r1879, %r334;
	@%p21 bra 	$L__BB0_245;
$L__BB0_246:
	mov.u64 	%rd132, $str$2;
	cvta.global.u64 	%rd133, %rd132;
	{ // callseq 1, 0
	.param .b64 param0;
	st.param.b64 	[param0], %rd133;
	.param .b64 param1;
	st.param.b64 	[param1], 0;
	.param .b32 retval0;
	call.uni (retval0), 
	vprintf, 
	(
	param0, 
	param1
	);
	ld.param.b32 	%r613, [retval0];
	} // callseq 1
	setp.le.s32 	%p22, %r1882, %r1881;
	@%p22 bra 	$L__BB0_248;
	ld.global.u64 	%rd134, [%rd70];
	ld.u32 	%r1882, [%rd134+12];
	ld.u32 	%r1881, [%rd134+4];
$L__BB0_248:
	setp.ge.s32 	%p23, %r1882, %r1881;
	@%p23 bra 	$L__BB0_255;
	mul.wide.s32 	%rd135, %r332, 4;
	add.s64 	%rd73, %rd2, %rd135;
	sub.s32 	%r615, %r1881, %r1882;
	and.b32  	%r346, %r615, 3;
	setp.eq.s32 	%p24, %r346, 0;
	mov.u32 	%r1883, %r1882;
	@%p24 bra 	$L__BB0_253;
	mul.wide.s32 	%rd136, %r1882, 40;
	add.s64 	%rd74, %rd73, %rd136;
	ld.local.u32 	%r616, [%rd74];
	add.s32 	%r617, %r616, 1;
	st.local.u32 	[%rd74], %r617;
	add.s32 	%r1883, %r1882, 1;
	setp.eq.s32 	%p25, %r346, 1;
	@%p25 bra 	$L__BB0_253;
	ld.local.u32 	%r618, [%rd74+40];
	add.s32 	%r619, %r618, 1;
	st.local.u32 	[%rd74+40], %r619;
	add.s32 	%r1883, %r1882, 2;
	setp.eq.s32 	%p26, %r346, 2;
	@%p26 bra 	$L__BB0_253;
	ld.local.u32 	%r620, [%rd74+80];
	add.s32 	%r621, %r620, 1;
	st.local.u32 	[%rd74+80], %r621;
	add.s32 	%r1883, %r1882, 3;
$L__BB0_253:
	sub.s32 	%r622, %r1882, %r1881;
	setp.gt.u32 	%p27, %r622, -4;
	@%p27 bra 	$L__BB0_255;
$L__BB0_254:
	mul.wide.s32 	%rd137, %r1883, 40;
	add.s64 	%rd138, %rd73, %rd137;
	ld.local.u32 	%r623, [%rd138];
	add.s32 	%r624, %r623, 1;
	st.local.u32 	[%rd138], %r624;
	ld.local.u32 	%r625, [%rd138+40];
	add.s32 	%r626, %r625, 1;
	st.local.u32 	[%rd138+40], %r626;
	ld.local.u32 	%r627, [%rd138+80];
	add.s32 	%r628, %r627, 1;
	st.local.u32 	[%rd138+80], %r628;
	ld.local.u32 	%r629, [%rd138+120];
	add.s32 	%r630, %r629, 1;
	st.local.u32 	[%rd138+120], %r630;
	add.s32 	%r1883, %r1883, 4;
	setp.ne.s32 	%p28, %r1883, %r1881;
	@%p28 bra 	$L__BB0_254;
$L__BB0_255:
	mov.u64 	%rd139, $str$3;
	cvta.global.u64 	%rd140, %rd139;
	{ // callseq 2, 0
	.param .b64 param0;
	st.param.b64 	[param0], %rd140;
	.param .b64 param1;
	st.param.b64 	[param1], 0;
	.param .b32 retval0;
	call.uni (retval0), 
	vprintf, 
	(
	param0, 
	param1
	);
	ld.param.b32 	%r631, [retval0];
	} // callseq 2
$L__BB0_256:
	ld.global.u64 	%rd143, [%rd70+8];
	ld.u32 	%r635, [%rd143];
	ld.u32 	%r636, [%rd143+4];
	ld.u32 	%r637, [%rd143+8];
	ld.u32 	%r638, [%rd143+12];
	st.local.v4.u32 	[%rd3], {%r635, %r636, %r637, %r638};
	cvta.global.u64 	%rd145, %rd124;
	{ // callseq 4, 0
	.param .b64 param0;
	st.param.b64 	[param0], %rd145;
	.param .b64 param1;
	st.param.b64 	[param1], %rd113;
	.param .b32 retval0;
	call.uni (retval0), 
	vprintf, 
	(
	param0, 
	param1
	);
	ld.param.b32 	%r639, [retval0];
	} // callseq 4
	ld.global.u64 	%rd147, [%rd70+8];
	ld.u32 	%r353, [%rd147+8];
	ld.u32 	%r354, [%rd147];
	ld.u32 	%r1887, [%rd147+12];
	ld.u32 	%r1888, [%rd147+4];
	setp.ne.s32 	%p29, %r353, %r354;
	setp.ne.s32 	%p30, %r1887, %r1888;
	and.pred  	%p31, %p29, %p30;
	@%p31 bra 	$L__BB0_273;
	max.s32 	%r357, %r354, %r353;
	min.s32 	%r358, %r354, %r353;
	mul.wide.s32 	%rd148, %r1887, 40;
	add.s64 	%rd75, %rd2, %rd148;
	add.s32 	%r359, %r357, 1;
	sub.s32 	%r643, %r359, %r358;
	and.b32  	%r360, %r643, 3;
	setp.eq.s32 	%p32, %r360, 0;
	mov.u32 	%r1885, %r358;
	@%p32 bra 	$L__BB0_261;
	mul.wide.s32 	%rd149, %r358, 4;
	add.s64 	%rd76, %rd75, %rd149;
	ld.local.u32 	%r644, [%rd76];
	add.s32 	%r645, %r644, 1;
	st.local.u32 	[%rd76], %r645;
	add.s32 	%r1885, %r358, 1;
	setp.eq.s32 	%p33, %r360, 1;
	@%p33 bra 	$L__BB0_261;
	ld.local.u32 	%r646, [%rd76+4];
	add.s32 	%r647, %r646, 1;
	st.local.u32 	[%rd76+4], %r647;
	add.s32 	%r1885, %r358, 2;
	setp.eq.s32 	%p34, %r360, 2;
	@%p34 bra 	$L__BB0_261;
	ld.local.u32 	%r648, [%rd76+8];
	add.s32 	%r649, %r648, 1;
	st.local.u32 	[%rd76+8], %r649;
	add.s32 	%r1885, %r358, 3;
$L__BB0_261:
	sub.s32 	%r650, %r357, %r358;
	setp.lt.u32 	%p35, %r650, 3;
	@%p35 bra 	$L__BB0_263;
$L__BB0_262:
	mul.wide.s32 	%rd150, %r1885, 4;
	add.s64 	%rd151, %rd75, %rd150;
	ld.local.u32 	%r651, [%rd151];
	add.s32 	%r652, %r651, 1;
	st.local.u32 	[%rd151], %r652;
	ld.local.u32 	%r653, [%rd151+4];
	add.s32 	%r654, %r653, 1;
	st.local.u32 	[%rd151+4], %r654;
	ld.local.u32 	%r655, [%rd151+8];
	add.s32 	%r656, %r655, 1;
	st.local.u32 	[%rd151+8], %r656;
	ld.local.u32 	%r657, [%rd151+12];
	add.s32 	%r658, %r657, 1;
	st.local.u32 	[%rd151+12], %r658;
	add.s32 	%r1885, %r1885, 4;
	setp.ne.s32 	%p36, %r1885, %r359;
	@%p36 bra 	$L__BB0_262;
$L__BB0_263:
	mov.u64 	%rd152, $str$2;
	cvta.global.u64 	%rd153, %rd152;
	{ // callseq 5, 0
	.param .b64 param0;
	st.param.b64 	[param0], %rd153;
	.param .b64 param1;
	st.param.b64 	[param1], 0;
	.param .b32 retval0;
	call.uni (retval0), 
	vprintf, 
	(
	param0, 
	param1
	);
	ld.param.b32 	%r659, [retval0];
	} // callseq 5
	setp.le.s32 	%p37, %r1888, %r1887;
	@%p37 bra 	$L__BB0_265;
	ld.global.u64 	%rd154, [%rd70+8];
	ld.u32 	%r1888, [%rd154+12];
	ld.u32 	%r1887, [%rd154+4];
$L__BB0_265:
	setp.ge.s32 	%p38, %r1888, %r1887;
	@%p38 bra 	$L__BB0_272;
	mul.wide.s32 	%rd155, %r357, 4;
	add.s64 	%rd77, %rd2, %rd155;
	sub.s32 	%r661, %r1887, %r1888;
	and.b32  	%r371, %r661, 3;
	setp.eq.s32 	%p39, %r371, 0;
	mov.u32 	%r1889, %r1888;
	@%p39 bra 	$L__BB0_270;
	mul.wide.s32 	%rd156, %r1888, 40;
	add.s64 	%rd78, %rd77, %rd156;
	ld.local.u32 	%r662, [%rd78];
	add.s32 	%r663, %r662, 1;
	st.local.u32 	[%rd78], %r663;
	add.s32 	%r1889, %r1888, 1;
	setp.eq.s32 	%p40, %r371, 1;
	@%p40 bra 	$L__BB0_270;
	ld.local.u32 	%r664, [%rd78+40];
	add.s32 	%r665, %r664, 1;
	st.local.u32 	[%rd78+40], %r665;
	add.s32 	%r1889, %r1888, 2;
	setp.eq.s32 	%p41, %r371, 2;
	@%p41 bra 	$L__BB0_270;
	ld.local.u32 	%r666, [%rd78+80];
	add.s32 	%r667, %r666, 1;
	st.local.u32 	[%rd78+80], %r667;
	add.s32 	%r1889, %r1888, 3;
$L__BB0_270:
	sub.s32 	%r668, %r1888, %r1887;
	setp.gt.u32 	%p42, %r668, -4;
	@%p42 bra 	$L__BB0_272;
$L__BB0_271:
	mul.wide.s32 	%rd157, %r1889, 40;
	add.s64 	%rd158, %rd77, %rd157;
	ld.local.u32 	%r669, [%rd158];
	add.s32 	%r670, %r669, 1;
	st.local.u32 	[%rd158], %r670;
	ld.local.u32 	%r671, [%rd158+40];
	add.s32 	%r672, %r671, 1;
	st.local.u32 	[%rd158+40], %r672;
	ld.local.u32 	%r673, [%rd158+80];
	add.s32 	%r674, %r673, 1;
	st.local.u32 	[%rd158+80], %r674;
	ld.local.u32 	%r675, [%rd158+120];
	add.s32 	%r676, %r675, 1;
	st.local.u32 	[%rd158+120], %r676;
	add.s32 	%r1889, %r1889, 4;
	setp.ne.s32 	%p43, %r1889, %r1887;
	@%p43 bra 	$L__BB0_271;
$L__BB0_272:
	mov.u64 	%rd159, $str$3;
	cvta.global.u64 	%rd160, %rd159;
	{ // callseq 6, 0
	.param .b64 param0;
	st.param.b64 	[param0], %rd160;
	.param .b64 param1;
	st.param.b64 	[param1], 0;
	.param .b32 retval0;
	call.uni (retval0), 
	vprintf, 
	(
	param0, 
	param1
	);
	ld.param.b32 	%r677, [retval0];
	} // callseq 6
	bra.uni 	$L__BB0_274;
$L__BB0_273:
	mov.u64 	%rd161, $str$1;
	cvta.global.u64 	%rd162, %rd161;
	{ // callseq 7, 0
	.param .b64 param0;
	st.param.b64 	[param0], %rd162;
	.param .b64 param1;
	st.param.b64 	[param1], 0;
	.param .b32 retval0;
	call.uni (retval0), 
	vprintf, 
	(
	param0, 
	param1
	);
	ld.param.b32 	%r679, [retval0];
	} // callseq 7
$L__BB0_274:
	ld.global.u64 	%rd163, [%rd70+16];
	ld.u32 	%r681, [%rd163];
	ld.u32 	%r682, [%rd163+4];
	ld.u32 	%r683, [%rd163+8];
	ld.u32 	%r684, [%rd163+12];
	st.local.v4.u32 	[%rd3], {%r681, %r682, %r683, %r684};
	cvta.global.u64 	%rd165, %rd124;
	{ // callseq 8, 0
	.param .b64 param0;
	st.param.b64 	[param0], %rd165;
	.param .b64 param1;
	st.param.b64 	[param1], %rd113;
	.param .b32 retval0;
	call.uni (retval0), 
	vprintf, 
	(
	param0, 
	param1
	);
	ld.param.b32 	%r685, [retval0];
	} // callseq 8
	ld.global.u64 	%rd167, [%rd70+16];
	ld.u32 	%r378, [%rd167+8];
	ld.u32 	%r379, [%rd167];
	ld.u32 	%r1893, [%rd167+12];
	ld.u32 	%r1894, [%rd167+4];
	setp.ne.s32 	%p44, %r378, %r379;
	setp.ne.s32 	%p45, %r1893, %r1894;
	and.pred  	%p46, %p44, %p45;
	@%p46 bra 	$L__BB0_291;
	max.s32 	%r382, %r379, %r378;
	min.s32 	%r383, %r379, %r378;
	mul.wide.s32 	%rd168, %r1893, 40;
	add.s64 	%rd79, %rd2, %rd168;
	add.s32 	%r384, %r382, 1;
	sub.s32 	%r689, %r384, %r383;
	and.b32  	%r385, %r689, 3;
	setp.eq.s32 	%p47, %r385, 0;
	mov.u32 	%r1891, %r383;
	@%p47 bra 	$L__BB0_279;
	mul.wide.s32 	%rd169, %r383, 4;
	add.s64 	%rd80, %rd79, %rd169;
	ld.local.u32 	%r690, [%rd80];
	add.s32 	%r691, %r690, 1;
	st.local.u32 	[%rd80], %r691;
	add.s32 	%r1891, %r383, 1;
	setp.eq.s32 	%p48, %r385, 1;
	@%p48 bra 	$L__BB0_279;
	ld.local.u32 	%r692, [%rd80+4];
	add.s32 	%r693, %r692, 1;
	st.local.u32 	[%rd80+4], %r693;
	add.s32 	%r1891, %r383, 2;
	setp.eq.s32 	%p49, %r385, 2;
	@%p49 bra 	$L__BB0_279;
	ld.local.u32 	%r694, [%rd80+8];
	add.s32 	%r695, %r694, 1;
	st.local.u32 	[%rd80+8], %r695;
	add.s32 	%r1891, %r383, 3;
$L__BB0_279:
	sub.s32 	%r696, %r382, %r383;
	setp.lt.u32 	%p50, %r696, 3;
	@%p50 bra 	$L__BB0_281;
$L__BB0_280:
	mul.wide.s32 	%rd170, %r1891, 4;
	add.s64 	%rd171, %rd79, %rd170;
	ld.local.u32 	%r697, [%rd171];
	add.s32 	%r698, %r697, 1;
	st.local.u32 	[%rd171], %r698;
	ld.local.u32 	%r699, [%rd171+4];
	add.s32 	%r700, %r699, 1;
	st.local.u32 	[%rd171+4], %r700;
	ld.local.u32 	%r701, [%rd171+8];
	add.s32 	%r702, %r701, 1;
	st.local.u32 	[%rd171+8], %r702;
	ld.local.u32 	%r703, [%rd171+12];
	add.s32 	%r704, %r703, 1;
	st.local.u32 	[%rd171+12], %r704;
	add.s32 	%r1891, %r1891, 4;
	setp.ne.s32 	%p51, %r1891, %r384;
	@%p51 bra 	$L__BB0_280;
$L__BB0_281:
	mov.u64 	%rd172, $str$2;
	cvta.global.u64 	%rd173, %rd172;
	{ // callseq 9, 0
	.param .b64 param0;
	st.param.b64 	[param0], %rd173;
	.param .b64 param1;
	st.param.b64 	[param1], 0;
	.param .b32 retval0;
	call.uni (retval0), 
	vprintf, 
	(
	param0, 
	param1
	);
	ld.param.b32 	%r705, [retval0];
	} // callseq 9
	setp.le.s32 	%p52, %r1894, %r1893;
	@%p52 bra 	$L__BB0_283;
	ld.global.u64 	%rd174, [%rd70+16];
	ld.u32 	%r1894, [%rd174+12];
	ld.u32 	%r1893, [%rd174+4];
$L__BB0_283:
	setp.ge.s32 	%p53, %r1894, %r1893;
	@%p53 bra 	$L__BB0_290;
	mul.wide.s32 	%rd175, %r382, 4;
	add.s64 	%rd81, %rd2, %rd175;
	sub.s32 	%r707, %r1893, %r1894;
	and.b32  	%r396, %r707, 3;
	setp.eq.s32 	%p54, %r396, 0;
	mov.u32 	%r1895, %r1894;
	@%p54 bra 	$L__BB0_288;
	mul.wide.s32 	%rd176, %r1894, 40;
	add.s64 	%rd82, %rd81, %rd176;
	ld.local.u32 	%r708, [%rd82];
	add.s32 	%r709, %r708, 1;
	st.local.u32 	[%rd82], %r709;
	add.s32 	%r1895, %r1894, 1;
	setp.eq.s32 	%p55, %r396, 1;
	@%p55 bra 	$L__BB0_288;
	ld.local.u32 	%r710, [%rd82+40];
	add.s32 	%r711, %r710, 1;
	st.local.u32 	[%rd82+40], %r711;
	add.s32 	%r1895, %r1894, 2;
	setp.eq.s32 	%p56, %r396, 2;
	@%p56 bra 	$L__BB0_288;
	ld.local.u32 	%r712, [%rd82+80];
	add.s32 	%r713, %r712, 1;
	st.local.u32 	[%rd82+80], %r713;
	add.s32 	%r1895, %r1894, 3;
$L__BB0_288:
	sub.s32 	%r714, %r1894, %r1893;
	setp.gt.u32 	%p57, %r714, -4;
	@%p57 bra 	$L__BB0_290;
$L__BB0_289:
	mul.wide.s32 	%rd177, %r1895, 40;
	add.s64 	%rd178, %rd81, %rd177;
	ld.local.u32 	%r715, [%rd178];
	add.s32 	%r716, %r715, 1;
	st.local.u32 	[%rd178], %r716;
	ld.local.u32 	%r717, [%rd178+40];
	add.s32 	%r718, %r717, 1;
	st.local.u32 	[%rd178+40], %r718;
	ld.local.u32 	%r719, [%rd178+80];
	add.s32 	%r720, %r719, 1;
	st.local.u32 	[%rd178+80], %r720;
	ld.local.u32 	%r721, [%rd178+120];
	add.s32 	%r722, %r721, 1;
	st.local.u32 	[%rd178+120], %r722;
	add.s32 	%r1895, %r1895, 4;
	setp.ne.s32 	%p58, %r1895, %r1893;
	@%p58 bra 	$L__BB0_289;
$L__BB0_290:
	mov.u64 	%rd179, $str$3;
	cvta.global.u64 	%rd180, %rd179;
	{ // callseq 10, 0
	.param .b64 param0;
	st.param.b64 	[param0], %rd180;
	.param .b64 param1;
	st.param.b64 	[param1], 0;
	.param .b32 retval0;
	call.uni (retval0), 
	vprintf, 
	(
	param0, 
	param1
	);
	ld.param.b32 	%r723, [retval0];
	} // callseq 10
	bra.uni 	$L__BB0_292;
$L__BB0_291:
	mov.u64 	%rd181, $str$1;
	cvta.global.u64 	%rd182, %rd181;
	{ // callseq 11, 0
	.param .b64 param0;
	st.param.b64 	[param0], %rd182;
	.param .b64 param1;
	st.param.b64 	[param1], 0;
	.param .b32 retval0;
	call.uni (retval0), 
	vprintf, 
	(
	param0, 
	param1
	);
	ld.param.b32 	%r725, [retval0];
	} // callseq 11
$L__BB0_292:
	ld.global.u64 	%rd183, [%rd70+24];
	ld.u32 	%r727, [%rd183];
	ld.u32 	%r728, [%rd183+4];
	ld.u32 	%r729, [%rd183+8];
	ld.u32 	%r730, [%rd183+12];
	st.local.v4.u32 	[%rd3], {%r727, %r728, %r729, %r730};
	cvta.global.u64 	%rd185, %rd124;
	{ // callseq 12, 0
	.param .b64 param0;
	st.param.b64 	[param0], %rd185;
	.param .b64 param1;
	st.param.b64 	[param1], %rd113;
	.param .b32 retval0;
	call.uni (retval0), 
	vprintf, 
	(
	param0, 
	param1
	);
	ld.param.b32 	%r731, [retval0];
	} // callseq 12
	ld.global.u64 	%rd187, [%rd70+24];
	ld.u32 	%r403, [%rd187+8];
	ld.u32 	%r404, [%rd187];
	ld.u32 	%r1899, [%rd187+12];
	ld.u32 	%r1900, [%rd187+4];
	setp.ne.s32 	%p59, %r403, %r404;
	setp.ne.s32 	%p60, %r1899, %r1900;
	and.pred  	%p61, %p59, %p60;
	@%p61 bra 	$L__BB0_309;
	max.s32 	%r407, %r404, %r403;
	min.s32 	%r408, %r404, %r403;
	mul.wide.s32 	%rd188, %r1899, 40;
	add.s64 	%rd83, %rd2, %rd188;
	add.s32 	%r409, %r407, 1;
	sub.s32 	%r735, %r409, %r408;
	and.b32  	%r410, %r735, 3;
	setp.eq.s32 	%p62, %r410, 0;
	mov.u32 	%r1897, %r408;
	@%p62 bra 	$L__BB0_297;
	mul.wide.s32 	%rd189, %r408, 4;
	add.s64 	%rd84, %rd83, %rd189;
	ld.local.u32 	%r736, [%rd84];
	add.s32 	%r737, %r736, 1;
	st.local.u32 	[%rd84], %r737;
	add.s32 	%r1897, %r408, 1;
	setp.eq.s32 	%p63, %r410, 1;
	@%p63 bra 	$L__BB0_297;
	ld.local.u32 	%r738, [%rd84+4];
	add.s32 	%r739, %r738, 1;
	st.local.u32 	[%rd84+4], %r739;
	add.s32 	%r1897, %r408, 2;
	setp.eq.s32 	%p64, %r410, 2;
	@%p64 bra 	$L__BB0_297;
	ld.local.u32 	%r740, [%rd84+8];
	add.s32 	%r741, %r740, 1;
	st.local.u32 	[%rd84+8], %r741;
	add.s32 	%r1897, %r408, 3;
$L__BB0_297:
	sub.s32 	%r742, %r407, %r408;
	setp.lt.u32 	%p65, %r742, 3;
	@%p65 bra 	$L__BB0_299;
$L__BB0_298:
	mul.wide.s32 	%rd190, %r1897, 4;
	add.s64 	%rd191, %rd83, %rd190;
	ld.local.u32 	%r743, [%rd191];
	add.s32 	%r744, %r743, 1;
	st.local.u32 	[%rd191], %r744;
	ld.local.u32 	%r745, [%rd191+4];
	add.s32 	%r746, %r745, 1;
	st.local.u32 	[%rd191+4], %r746;
	ld.local.u32 	%r747, [%rd191+8];
	add.s32 	%r748, %r747, 1;
	st.local.u32 	[%rd191+8], %r748;
	ld.local.u32 	%r749, [%rd191+12];
	add.s32 	%r750, %r749, 1;
	st.local.u32 	[%rd191+12], %r750;
	add.s32 	%r1897, %r1897, 4;
	setp.ne.s32 	%p66, %r1897, %r409;
	@%p66 bra 	$L__BB0_298;
$L__BB0_299:
	mov.u64 	%rd192, $str$2;
	cvta.global.u64 	%rd193, %rd192;
	{ // callseq 13, 0
	.param .b64 param0;
	st.param.b64 	[param0], %rd193;
	.param .b64 param1;
	st.param.b64 	[param1], 0;
	.param .b32 retval0;
	call.uni (retval0), 
	vprintf, 
	(
	param0, 
	param1
	);
	ld.param.b32 	%r751, [retval0];
	} // callseq 13
	setp.le.s32 	%p67, %r1900, %r1899;
	@%p67 bra 	$L__BB0_301;
	ld.global.u64 	%rd194, [%rd70+24];
	ld.u32 	%r1900, [%rd194+12];
	ld.u32 	%r1899, [%rd194+4];
$L__BB0_301:
	setp.ge.s32 	%p68, %r1900, %r1899;
	@%p68 bra 	$L__BB0_308;
	mul.wide.s32 	%rd195, %r407, 4;
	add.s64 	%rd85, %rd2, %rd195;
	sub.s32 	%r753, %r1899, %r1900;
	and.b32  	%r421, %r753, 3;
	setp.eq.s32 	%p69, %r421, 0;
	mov.u32 	%r1901, %r1900;
	@%p69 bra 	$L__BB0_306;
	mul.wide.s32 	%rd196, %r1900, 40;
	add.s64 	%rd86, %rd85, %rd196;
	ld.local.u32 	%r754, [%rd86];
	add.s32 	%r755, %r754, 1;
	st.local.u32 	[%rd86], %r755;
	add.s32 	%r1901, %r1900, 1;
	setp.eq.s32 	%p70, %r421, 1;
	@%p70 bra 	$L__BB0_306;
	ld.local.u32 	%r756, [%rd86+40];
	add.s32 	%r757, %r756, 1;
	st.local.u32 	[%rd86+40], %r757;
	add.s32 	%r1901, %r1900, 2;
	setp.eq.s32 	%p71, %r421, 2;
	@%p71 bra 	$L__BB0_306;
	ld.local.u32 	%r758, [%rd86+80];
	add.s32 	%r759, %r758, 1;
	st.local.u32 	[%rd86+80], %r759;
	add.s32 	%r1901, %r1900, 3;
$L__BB0_306:
	sub.s32 	%r760, %r1900, %r1899;
	setp.gt.u32 	%p72, %r760, -4;
	@%p72 bra 	$L__BB0_308;
$L__BB0_307:
	mul.wide.s32 	%rd197, %r1901, 40;
	add.s64 	%rd198, %rd85, %rd197;
	ld.local.u32 	%r761, [%rd198];
	add.s32 	%r762, %r761, 1;
	st.local.u32 	[%rd198], %r762;
	ld.local.u32 	%r763, [%rd198+40];
	add.s32 	%r764, %r763, 1;
	st.local.u32 	[%rd198+40], %r764;
	ld.local.u32 	%r765, [%rd198+80];
	add.s32 	%r766, %r765, 1;
	st.local.u32 	[%rd198+80], %r766;
	ld.local.u32 	%r767, [%rd198+120];
	add.s32 	%r768, %r767, 1;
	st.local.u32 	[%rd198+120], %r768;
	add.s32 	%r1901, %r1901, 4;
	setp.ne.s32 	%p73, %r1901, %r1899;
	@%p73 bra 	$L__BB0_307;
$L__BB0_308:
	mov.u64 	%rd199, $str$3;
	cvta.global.u64 	%rd200, %rd199;
	{ // callseq 14, 0
	.param .b64 param0;
	st.param.b64 	[param0], %rd200;
	.param .b64 param1;
	st.param.b64 	[param1], 0;
	.param .b32 retval0;
	call.uni (retval0), 
	vprintf, 
	(
	param0, 
	param1
	);
	ld.param.b32 	%r769, [retval0];
	} // callseq 14
	bra.uni 	$L__BB0_310;
$L__BB0_309:
	mov.u64 	%rd201, $str$1;
	cvta.global.u64 	%rd202, %rd201;
	{ // callseq 15, 0
	.param .b64 param0;
	st.param.b64 	[param0], %rd202;
	.param .b64 param1;
	st.param.b64 	[param1], 0;
	.param .b32 retval0;
	call.uni (retval0), 
	vprintf, 
	(
	param0, 
	param1
	);
	ld.param.b32 	%r771, [retval0];
	} // callseq 15
$L__BB0_310:
	ld.global.u64 	%rd203, [%rd70+32];
	ld.u32 	%r773, [%rd203];
	ld.u32 	%r774, [%rd203+4];
	ld.u32 	%r775, [%rd203+8];
	ld.u32 	%r776, [%rd203+12];
	st.local.v4.u32 	[%rd3], {%r773, %r774, %r775, %r776};
	cvta.global.u64 	%rd205, %rd124;
	{ // callseq 16, 0
	.param .b64 param0;
	st.param.b64 	[param0], %rd205;
	.param .b64 param1;
	st.param.b64 	[param1], %rd113;
	.param .b32 retval0;
	call.uni (retval0), 
	vprintf, 
	(
	param0, 
	param1
	);
	ld.param.b32 	%r777, [retval0];
	} // callseq 16
	ld.global.u64 	%rd207, [%rd70+32];
	ld.u32 	%r428, [%rd207+8];
	ld.u32 	%r429, [%rd207];
	ld.u32 	%r1905, [%rd207+12];
	ld.u32 	%r1906, [%rd207+4];
	setp.ne.s32 	%p74, %r428, %r429;
	setp.ne.s32 	%p75, %r1905, %r1906;
	and.pred  	%p76, %p74, %p75;
	@%p76 bra 	$L__BB0_327;
	max.s32 	%r432, %r429, %r428;
	min.s32 	%r433, %r429, %r428;
	mul.wide.s32 	%rd208, %r1905, 40;
	add.s64 	%rd87, %rd2, %rd208;
	add.s32 	%r434, %r432, 1;
	sub.s32 	%r781, %r434, %r433;
	and.b32  	%r435, %r781, 3;
	setp.eq.s32 	%p77, %r435, 0;
	mov.u32 	%r1903, %r433;
	@%p77 bra 	$L__BB0_315;
	mul.wide.s32 	%rd209, %r433, 4;
	add.s64 	%rd88, %rd87, %rd209;
	ld.local.u32 	%r782, [%rd88];
	add.s32 	%r783, %r782, 1;
	st.local.u32 	[%rd88], %r783;
	add.s32 	%r1903, %r433, 1;
	setp.eq.s32 	%p78, %r435, 1;
	@%p78 bra 	$L__BB0_315;
	ld.local.u32 	%r784, [%rd88+4];
	add.s32 	%r785, %r784, 1;
	st.local.u32 	[%rd88+4], %r785;
	add.s32 	%r1903, %r433, 2;
	setp.eq.s32 	%p79, %r435, 2;
	@%p79 bra 	$L__BB0_315;
	ld.local.u32 	%r786, [%rd88+8];
	add.s32 	%r787, %r786, 1;
	st.local.u32 	[%rd88+8], %r787;
	add.s32 	%r1903, %r433, 3;
$L__BB0_315:
	sub.s32 	%r788, %r432, %r433;
	setp.lt.u32 	%p80, %r788, 3;
	@%p80 bra 	$L__BB0_317;
$L__BB0_316:
	mul.wide.s32 	%rd210, %r1903, 4;
	add.s64 	%rd211, %rd87, %rd210;
	ld.local.u32 	%r789, [%rd211];
	add.s32 	%r790, %r789, 1;
	st.local.u32 	[%rd211], %r790;
	ld.local.u32 	%r791, [%rd211+4];
	add.s32 	%r792, %r791, 1;
	st.local.u32 	[%rd211+4], %r792;
	ld.local.u32 	%r793, [%rd211+8];
	add.s32 	%r794, %r793, 1;
	st.local.u32 	[%rd211+8], %r794;
	ld.local.u32 	%r795, [%rd211+12];
	add.s32 	%r796, %r795, 1;
	st.local.u32 	[%rd211+12], %r796;
	add.s32 	%r1903, %r1903, 4;
	setp.ne.s32 	%p81, %r1903, %r434;
	@%p81 bra 	$L__BB0_316;
$L__BB0_317:
	mov.u64 	%rd212, $str$2;
	cvta.global.u64 	%rd213, %rd212;
	{ // callseq 17, 0
	.param .b64 param0;
	st.param.b64 	[param0], %rd213;
	.param .b64 param1;
	st.param.b64 	[param1], 0;
	.param .b32 retval0;
	call.uni (retval0), 
	vprintf, 
	(
	param0, 
	param1
	);
	ld.param.b32 	%r797, [retval0];
	} // callseq 17
	setp.le.s32 	%p82, %r1906, %r1905;
	@%p82 bra 	$L__BB0_319;
	ld.global.u64 	%rd214, [%rd70+32];
	ld.u32 	%r1906, [%rd214+12];
	ld.u32 	%r1905, [%rd214+4];
$L__BB0_319:
	setp.ge.s32 	%p83, %r1906, %r1905;
	@%p83 bra 	$L__BB0_326;
	mul.wide.s32 	%rd215, %r432, 4;
	add.s64 	%rd89, %rd2, %rd215;
	sub.s32 	%r799, %r1905, %r1906;
	and.b32  	%r446, %r799, 3;
	setp.eq.s32 	%p84, %r446, 0;
	mov.u32 	%r1907, %r1906;
	@%p84 bra 	$L__BB0_324;
	mul.wide.s32 	%rd216, %r1906, 40;
	add.s64 	%rd90, %rd89, %rd216;
	ld.local.u32 	%r800, [%rd90];
	add.s32 	%r801, %r800, 1;
	st.local.u32 	[%rd90], %r801;
	add.s32 	%r1907, %r1906, 1;
	setp.eq.s32 	%p85, %r446, 1;
	@%p85 bra 	$L__BB0_324;
	ld.local.u32 	%r802, [%rd90+40];
	add.s32 	%r803, %r802, 1;
	st.local.u32 	[%rd90+40], %r803;
	add.s32 	%r1907, %r1906, 2;
	setp.eq.s32 	%p86, %r446, 2;
	@%p86 bra 	$L__BB0_324;
	ld.local.u32 	%r804, [%rd90+80];
	add.s32 	%r805, %r804, 1;
	st.local.u32 	[%rd90+80], %r805;
	add.s32 	%r1907, %r1906, 3;
$L__BB0_324:
	sub.s32 	%r806, %r1906, %r1905;
	setp.gt.u32 	%p87, %r806, -4;
	@%p87 bra 	$L__BB0_326;
$L__BB0_325:
	mul.wide.s32 	%rd217, %r1907, 40;
	add.s64 	%rd218, %rd89, %rd217;
	ld.local.u32 	%r807, [%rd218];
	add.s32 	%r808, %r807, 1;
	st.local.u32 	[%rd218], %r808;
	ld.local.u32 	%r809, [%rd218+40];
	add.s32 	%r810, %r809, 1;
	st.local.u32 	[%rd218+40], %r810;
	ld.local.u32 	%r811, [%rd218+80];
	add.s32 	%r812, %r811, 1;
	st.local.u32 	[%rd218+80], %r812;
	ld.local.u32 	%r813, [%rd218+120];
	add.s32 	%r814, %r813, 1;
	st.local.u32 	[%rd218+120], %r814;
	add.s32 	%r1907, %r1907, 4;
	setp.ne.s32 	%p88, %r1907, %r1905;
	@%p88 bra 	$L__BB0_325;
$L__BB0_326:
	mov.u64 	%rd219, $str$3;
	cvta.global.u64 	%rd220, %rd219;
	{ // callseq 18, 0
	.param .b64 param0;
	st.param.b64 	[param0], %rd220;
	.param .b64 param1;
	st.param.b64 	[param1], 0;
	.param .b32 retval0;
	call.uni (retval0), 
	vprintf, 
	(
	param0, 
	param1
	);
	ld.param.b32 	%r815, [retval0];
	} // callseq 18
	bra.uni 	$L__BB0_328;
$L__BB0_327:
	mov.u64 	%rd221, $str$1;
	cvta.global.u64 	%rd222, %rd221;
	{ // callseq 19, 0
	.param .b64 param0;
	st.param.b64 	[param0], %rd222;
	.param .b64 param1;
	st.param.b64 	[param1], 0;
	.param .b32 retval0;
	call.uni (retval0), 
	vprintf, 
	(
	param0, 
	param1
	);
	ld.param.b32 	%r817, [retval0];
	} // callseq 19
$L__BB0_328:
	ld.global.u64 	%rd223, [%rd70+40];
	ld.u32 	%r819, [%rd223];
	ld.u32 	%r820, [%rd223+4];
	ld.u32 	%r821, [%rd223+8];
	ld.u32 	%r822, [%rd223+12];
	st.local.v4.u32 	[%rd3], {%r819, %r820, %r821, %r822};
	cvta.global.u64 	%rd225, %rd124;
	{ // callseq 20, 0
	.param .b64 param0;
	st.param.b64 	[param0], %rd225;
	.param .b64 param1;
	st.param.b64 	[param1], %rd113;
	.param .b32 retval0;
	call.uni (retval0), 
	vprintf, 
	(
	param0, 
	param1
	);
	ld.param.b32 	%r823, [retval0];
	} // callseq 20
	ld.global.u64 	%rd227, [%rd70+40];
	ld.u32 	%r453, [%rd227+8];
	ld.u32 	%r454, [%rd227];
	ld.u32 	%r1911, [%rd227+12];
	ld.u32 	%r1912, [%rd227+4];
	setp.ne.s32 	%p89, %r453, %r454;
	setp.ne.s32 	%p90, %r1911, %r1912;
	and.pred  	%p91, %p89, %p90;
	@%p91 bra 	$L__BB0_345;
	max.s32 	%r457, %r454, %r453;
	min.s32 	%r458, %r454, %r453;
	mul.wide.s32 	%rd228, %r1911, 40;
	add.s64 	%rd91, %rd2, %rd228;
	add.s32 	%r459, %r457, 1;
	sub.s32 	%r827, %r459, %r458;
	and.b32  	%r460, %r827, 3;
	setp.eq.s32 	%p92, %r460, 0;
	mov.u32 	%r1909, %r458;
	@%p92 bra 	$L__BB0_333;
	mul.wide.s32 	%rd229, %r458, 4;
	add.s64 	%rd92, %rd91, %rd229;
	ld.local.u32 	%r828, [%rd92];
	add.s32 	%r829, %r828, 1;
	st.local.u32 	[%rd92], %r829;
	add.s32 	%r1909, %r458, 1;
	setp.eq.s32 	%p93, %r460, 1;
	@%p93 bra 	$L__BB0_333;
	ld.local.u32 	%r830, [%rd92+4];
	add.s32 	%r831, %r830, 1;
	st.local.u32 	[%rd92+4], %r831;
	add.s32 	%r1909, %r458, 2;
	setp.eq.s32 	%p94, %r460, 2;
	@%p94 bra 	$L__BB0_333;
	ld.local.u32 	%r832, [%rd92+8];
	add.s32 	%r833, %r832, 1;
	st.local.u32 	[%rd92+8], %r833;
	add.s32 	%r1909, %r458, 3;
$L__BB0_333:
	sub.s32 	%r834, %r457, %r458;
	setp.lt.u32 	%p95, %r834, 3;
	@%p95 bra 	$L__BB0_335;
$L__BB0_334:
	mul.wide.s32 	%rd230, %r1909, 4;
	add.s64 	%rd231, %rd91, %rd230;
	ld.local.u32 	%r835, [%rd231];
	add.s32 	%r836, %r835, 1;
	st.local.u32 	[%rd231], %r836;
	ld.local.u32 	%r837, [%rd231+4];
	add.s32 	%r838, %r837, 1;
	st.local.u32 	[%rd231+4], %r838;
	ld.local.u32 	%r839, [%rd231+8];
	add.s32 	%r840, %r839, 1;
	st.local.u32 	[%rd231+8], %r840;
	ld.local.u32 	%r841, [%rd231+12];
	add.s32 	%r842, %r841, 1;
	st.local.u32 	[%rd231+12], %r842;
	add.s32 	%r1909, %r1909, 4;
	setp.ne.s32 	%p96, %r1909, %r459;
	@%p96 bra 	$L__BB0_334;
$L__BB0_335:
	mov.u64 	%rd232, $str$2;
	cvta.global.u64 	%rd233, %rd232;
	{ // callseq 21, 0
	.param .b64 param0;
	st.param.b64 	[param0], %rd233;
	.param .b64 param1;
	st.param.b64 	[param1], 0;
	.param .b32 retval0;
	call.uni (retval0), 
	vprintf, 
	(
	param0, 
	param1
	);
	ld.param.b32 	%r843, [retval0];
	} // callseq 21
	setp.le.s32 	%p97, %r1912, %r1911;
	@%p97 bra 	$L__BB0_337;
	ld.global.u64 	%rd234, [%rd70+40];
	ld.u32 	%r1912, [%rd234+12];
	ld.u32 	%r1911, [%rd234+4];
$L__BB0_337:
	setp.ge.s32 	%p98, %r1912, %r1911;
	@%p98 bra 	$L__BB0_344;
	mul.wide.s32 	%rd235, %r457, 4;
	add.s64 	%rd93, %rd2, %rd235;
	sub.s32 	%r845, %r1911, %r1912;
	and.b32  	%r471, %r845, 3;
	setp.eq.s32 	%p99, %r471, 0;
	mov.u32 	%r1913, %r1912;
	@%p99 bra 	$L__BB0_342;
	mul.wide.s32 	%rd236, %r1912, 40;
	add.s64 	%rd94, %rd93, %rd236;
	ld.local.u32 	%r846, [%rd94];
	add.s32 	%r847, %r846, 1;
	st.local.u32 	[%rd94], %r847;
	add.s32 	%r1913, %r1912, 1;
	setp.eq.s32 	%p100, %r471, 1;
	@%p100 bra 	$L__BB0_342;
	ld.local.u32 	%r848, [%rd94+40];
	add.s32 	%r849, %r848, 1;
	st.local.u32 	[%rd94+40], %r849;
	add.s32 	%r1913, %r1912, 2;
	setp.eq.s32 	%p101, %r471, 2;
	@%p101 bra 	$L__BB0_342;
	ld.local.u32 	%r850, [%rd94+80];
	add.s32 	%r851, %r850, 1;
	st.local.u32 	[%rd94+80], %r851;
	add.s32 	%r1913, %r1912, 3;
$L__BB0_342:
	sub.s32 	%r852, %r1912, %r1911;
	setp.gt.u32 	%p102, %r852, -4;
	@%p102 bra 	$L__BB0_344;
$L__BB0_343:
	mul.wide.s32 	%rd237, %r1913, 40;
	add.s64 	%rd238, %rd93, %rd237;
	ld.local.u32 	%r853, [%rd238];
	add.s32 	%r854, %r853, 1;
	st.local.u32 	[%rd238], %r854;
	ld.local.u32 	%r855, [%rd238+40];
	add.s32 	%r856, %r855, 1;
	st.local.u32 	[%rd238+40], %r856;
	ld.local.u32 	%r857, [%rd238+80];
	add.s32 	%r858, %r857, 1;
	st.local.u32 	[%rd238+80], %r858;
	ld.local.u32 	%r859, [%rd238+120];
	add.s32 	%r860, %r859, 1;
	st.local.u32 	[%rd238+120], %r860;
	add.s32 	%r1913, %r1913, 4;
	setp.ne.s32 	%p103, %r1913, %r1911;
	@%p103 bra 	$L__BB0_343;
$L__BB0_344:
	mov.u64 	%rd239, $str$3;
	cvta.global.u64 	%rd240, %rd239;
	{ // callseq 22, 0
	.param .b64 param0;
	st.param.b64 	[param0], %rd240;
	.param .b64 param1;
	st.param.b64 	[param1], 0;
	.param .b32 retval0;
	call.uni (retval0), 
	vprintf, 
	(
	param0, 
	param1
	);
	ld.param.b32 	%r861, [retval0];
	} // callseq 22
	bra.uni 	$L__BB0_346;
$L__BB0_345:
	mov.u64 	%rd241, $str$1;
	cvta.global.u64 	%rd242, %rd241;
	{ // callseq 23, 0
	.param .b64 param0;
	st.param.b64 	[param0], %rd242;
	.param .b64 param1;
	st.param.b64 	[param1], 0;
	.param .b32 retval0;
	call.uni (retval0), 
	vprintf, 
	(
	param0, 
	param1
	);
	ld.param.b32 	%r863, [retval0];
	} // callseq 23
$L__BB0_346:
	ld.global.u64 	%rd243, [%rd70+48];
	ld.u32 	%r865, [%rd243];
	ld.u32 	%r866, [%rd243+4];
	ld.u32 	%r867, [%rd243+8];
	ld.u32 	%r868, [%rd243+12];
	st.local.v4.u32 	[%rd3], {%r865, %r866, %r867, %r868};
	cvta.global.u64 	%rd245, %rd124;
	{ // callseq 24, 0
	.param .b64 param0;
	st.param.b64 	[param0], %rd245;
	.param .b64 param1;
	st.param.b64 	[param1], %rd113;
	.param .b32 retval0;
	call.uni (retval0), 
	vprintf, 
	(
	param0, 
	param1
	);
	ld.param.b32 	%r869, [retval0];
	} // callseq 24
	ld.global.u64 	%rd247, [%rd70+48];
	ld.u32 	%r478, [%rd247+8];
	ld.u32 	%r479, [%rd247];
	ld.u32 	%r1917, [%rd247+12];
	ld.u32 	%r1918, [%rd247+4];
	setp.ne.s32 	%p104, %r478, %r479;
	setp.ne.s32 	%p105, %r1917, %r1918;
	and.pred  	%p106, %p104, %p105;
	@%p106 bra 	$L__BB0_363;
	max.s32 	%r482, %r479, %r478;
	min.s32 	%r483, %r479, %r478;
	mul.wide.s32 	%rd248, %r1917, 40;
	add.s64 	%rd95, %rd2, %rd248;
	add.s32 	%r484, %r482, 1;
	sub.s32 	%r873, %r484, %r483;
	and.b32  	%r485, %r873, 3;
	setp.eq.s32 	%p107, %r485, 0;
	mov.u32 	%r1915, %r483;
	@%p107 bra 	$L__BB0_351;
	mul.wide.s32 	%rd249, %r483, 4;
	add.s64 	%rd96, %rd95, %rd249;
	ld.local.u32 	%r874, [%rd96];
	add.s32 	%r875, %r874, 1;
	st.local.u32 	[%rd96], %r875;
	add.s32 	%r1915, %r483, 1;
	setp.eq.s32 	%p108, %r485, 1;
	@%p108 bra 	$L__BB0_351;
	ld.local.u32 	%r876, [%rd96+4];
	add.s32 	%r877, %r876, 1;
	st.local.u32 	[%rd96+4], %r877;
	add.s32 	%r1915, %r483, 2;
	setp.eq.s32 	%p109, %r485, 2;
	@%p109 bra 	$L__BB0_351;
	ld.local.u32 	%r878, [%rd96+8];
	add.s32 	%r879, %r878, 1;
	st.local.u32 	[%rd96+8], %r879;
	add.s32 	%r1915, %r483, 3;
$L__BB0_351:
	sub.s32 	%r880, %r482, %r483;
	setp.lt.u32 	%p110, %r880, 3;
	@%p110 bra 	$L__BB0_353;
$L__BB0_352:
	mul.wide.s32 	%rd250, %r1915, 4;
	add.s64 	%rd251, %rd95, %rd250;
	ld.local.u32 	%r881, [%rd251];
	add.s32 	%r882, %r881, 1;
	st.local.u32 	[%rd251], %r882;
	ld.local.u32 	%r883, [%rd251+4];
	add.s32 	%r884, %r883, 1;
	st.local.u32 	[%rd251+4], %r884;
	ld.local.u32 	%r885, [%rd251+8];
	add.s32 	%r886, %r885, 1;
	st.local.u32 	[%rd251+8], %r886;
	ld.local.u32 	%r887, [%rd251+12];
	add.s32 	%r888, %r887, 1;
	st.local.u32 	[%rd251+12], %r888;
	add.s32 	%r1915, %r1915, 4;
	setp.ne.s32 	%p111, %r1915, %r484;
	@%p111 bra 	$L__BB0_352;
$L__BB0_353:
	mov.u64 	%rd252, $str$2;
	cvta.global.u64 	%rd253, %rd252;
	{ // callseq 25, 0
	.param .b64 param0;
	st.param.b64 	[param0], %rd253;
	.param .b64 param1;
	st.param.b64 	[param1], 0;
	.param .b32 retval0;
	call.uni (retval0), 
	vprintf, 
	(
	param0, 
	param1
	);
	ld.param.b32 	%r889, [retval0];
	} // callseq 25
	setp.le.s32 	%p112, %r1918, %r1917;
	@%p112 bra 	$L__BB0_355;
	ld.global.u64 	%rd254, [%rd70+48];
	ld.u32 	%r1918, [%rd254+12];
	ld.u32 	%r1917, [%rd254+4];
$L__BB0_355:
	setp.ge.s32 	%p113, %r1918, %r1917;
	@%p113 bra 	$L__BB0_362;
	mul.wide.s32 	%rd255, %r482, 4;
	add.s64 	%rd97, %rd2, %rd255;
	sub.s32 	%r891, %r1917, %r1918;
	and.b32  	%r496, %r891, 3;
	setp.eq.s32 	%p114, %r496, 0;
	mov.u32 	%r1919, %r1918;
	@%p114 bra 	$L__BB0_360;
	mul.wide.s32 	%rd256, %r1918, 40;
	add.s64 	%rd98, %rd97, %rd256;
	ld.local.u32 	%r892, [%rd98];
	add.s32 	%r893, %r892, 1;
	st.local.u32 	[%rd98], %r893;
	add.s32 	%r1919, %r1918, 1;
	setp.eq.s32 	%p115, %r496, 1;
	@%p115 bra 	$L__BB0_360;
	ld.local.u32 	%r894, [%rd98+40];
	add.s32 	%r895, %r894, 1;
	st.local.u32 	[%rd98+40], %r895;
	add.s32 	%r1919, %r1918, 2;
	setp.eq.s32 	%p116, %r496, 2;
	@%p116 bra 	$L__BB0_360;
	ld.local.u32 	%r896, [%rd98+80];
	add.s32 	%r897, %r896, 1;
	st.local.u32 	[%rd98+80], %r897;
	add.s32 	%r1919, %r1918, 3;
$L__BB0_360:
	sub.s32 	%r898, %r1918, %r1917;
	setp.gt.u32 	%p117, %r898, -4;
	@%p117 bra 	$L__BB0_362;
$L__BB0_361:
	mul.wide.s32 	%rd257, %r1919, 40;
	add.s64 	%rd258, %rd97, %rd257;
	ld.local.u32 	%r899, [%rd258];
	add.s32 	%r900, %r899, 1;
	st.local.u32 	[%rd258], %r900;
	ld.local.u32 	%r901, [%rd258+40];
	add.s32 	%r902, %r901, 1;
	st.local.u32 	[%rd258+40], %r902;
	ld.local.u32 	%r903, [%rd258+80];
	add.s32 	%r904, %r903, 1;
	st.local.u32 	[%rd258+80], %r904;
	ld.local.u32 	%r905, [%rd258+120];
	add.s32 	%r906, %r905, 1;
	st.local.u32 	[%rd258+120], %r906;
	add.s32 	%r1919, %r1919, 4;
	setp.ne.s32 	%p118, %r1919, %r1917;
	@%p118 bra 	$L__BB0_361;
$L__BB0_362:
	mov.u64 	%rd259, $str$3;
	cvta.global.u64 	%rd260, %rd259;
	{ // callseq 26, 0
	.param .b64 param0;
	st.param.b64 	[param0], %rd260;
	.param .b64 param1;
	st.param.b64 	[param1], 0;
	.param .b32 retval0;
	call.uni (retval0), 
	vprintf, 
	(
	param0, 
	param1
	);
	ld.param.b32 	%r907, [retval0];
	} // callseq 26
	bra.uni 	$L__BB0_364;
$L__BB0_363:
	mov.u64 	%rd261, $str$1;
	cvta.global.u64 	%rd262, %rd261;
	{ // callseq 27, 0
	.param .b64 param0;
	st.param.b64 	[param0], %rd262;
	.param .b64 param1;
	st.param.b64 	[param1], 0;
	.param .b32 retval0;
	call.uni (retval0), 
	vprintf, 
	(
	param0, 
	param1
	);
	ld.param.b32 	%r909, [retval0];
	} // callseq 27
$L__BB0_364:
	ld.global.u64 	%rd263, [%rd70+56];
	ld.u32 	%r911, [%rd263];
	ld.u32 	%r912, [%rd263+4];
	ld.u32 	%r913, [%rd263+8];
	ld.u32 	%r914, [%rd263+12];
	st.local.v4.u32 	[%rd3], {%r911, %r912, %r913, %r914};
	cvta.global.u64 	%rd265, %rd124;
	{ // callseq 28, 0
	.param .b64 param0;
	st.param.b64 	[param0], %rd265;
	.param .b64 param1;
	st.param.b64 	[param1], %rd113;
	.param .b32 retval0;
	call.uni (retval0), 
	vprintf, 
	(
	param0, 
	param1
	);
	ld.param.b32 	%r915, [retval0];
	} // callseq 28
	ld.global.u64 	%rd267, [%rd70+56];
	ld.u32 	%r503, [%rd267+8];
	ld.u32 	%r504, [%rd267];
	ld.u32 	%r1923, [%rd267+12];
	ld.u32 	%r1924, [%rd267+4];
	setp.ne.s32 	%p119, %r503, %r504;
	setp.ne.s32 	%p120, %r1923, %r1924;
	and.pred  	%p121, %p119, %p120;
	@%p121 bra 	$L__BB0_381;
	max.s32 	%r507, %r504, %r503;
	min.s32 	%r508, %r504, %r503;
	mul.wide.s32 	%rd268, %r1923, 40;
	add.s64 	%rd99, %rd2, %rd268;
	add.s32 	%r509, %r507, 1;
	sub.s32 	%r919, %r509, %r508;
	and.b32  	%r510, %r919, 3;
	setp.eq.s32 	%p122, %r510, 0;
	mov.u32 	%r1921, %r508;
	@%p122 bra 	$L__BB0_369;
	mul.wide.s32 	%rd269, %r508, 4;
	add.s64 	%rd100, %rd99, %rd269;
	ld.local.u32 	%r920, [%rd100];
	add.s32 	%r921, %r920, 1;
	st.local.u32 	[%rd100], %r921;
	add.s32 	%r1921, %r508, 1;
	setp.eq.s32 	%p123, %r510, 1;
	@%p123 bra 	$L__BB0_369;
	ld.local.u32 	%r922, [%rd100+4];
	add.s32 	%r923, %r922, 1;
	st.local.u32 	[%rd100+4], %r923;
	add.s32 	%r1921, %r508, 2;
	setp.eq.s32 	%p124, %r510, 2;
	@%p124 bra 	$L__BB0_369;
	ld.local.u32 	%r924, [%rd100+8];
	add.s32 	%r925, %r924, 1;
	st.local.u32 	[%rd100+8], %r925;
	add.s32 	%r1921, %r508, 3;
$L__BB0_369:
	sub.s32 	%r926, %r507, %r508;
	setp.lt.u32 	%p125, %r926, 3;
	@%p125 bra 	$L__BB0_371;
$L__BB0_370:
	mul.wide.s32 	%rd270, %r1921, 4;
	add.s64 	%rd271, %rd99, %rd270;
	ld.local.u32 	%r927, [%rd271];
	add.s32 	%r928, %r927, 1;
	st.local.u32 	[%rd271], %r928;
	ld.local.u32 	%r929, [%rd271+4];
	add.s32 	%r930, %r929, 1;
	st.local.u32 	[%rd271+4], %r930;
	ld.local.u32 	%r931, [%rd271+8];
	add.s32 	%r932, %r931, 1;
	st.local.u32 	[%rd271+8], %r932;
	ld.local.u32 	%r933, [%rd271+12];
	add.s32 	%r934, %r933, 1;
	st.local.u32 	[%rd271+12], %r934;
	add.s32 	%r1921, %r1921, 4;
	setp.ne.s32 	%p126, %r1921, %r509;
	@%p126 bra 	$L__BB0_370;
$L__BB0_371:
	mov.u64 	%rd272, $str$2;
	cvta.global.u64 	%rd273, %rd272;
	{ // callseq 29, 0
	.param .b64 param0;
	st.param.b64 	[param0], %rd273;
	.param .b64 param1;
	st.param.b64 	[param1], 0;
	.param .b32 retval0;
	call.uni (retval0), 
	vprintf, 
	(
	param0, 
	param1
	);
	ld.param.b32 	%r935, [retval0];
	} // callseq 29
	setp.le.s32 	%p127, %r1924, %r1923;
	@%p127 bra 	$L__BB0_373;
	ld.global.u64 	%rd274, [%rd70+56];
	ld.u32 	%r1924, [%rd274+12];
	ld.u32 	%r1923, [%rd274+4];
$L__BB0_373:
	setp.ge.s32 	%p128, %r1924, %r1923;
	@%p128 bra 	$L__BB0_380;
	mul.wide.s32 	%rd275, %r507, 4;
	add.s64 	%rd101, %rd2, %rd275;
	sub.s32 	%r937, %r1923, %r1924;
	and.b32  	%r521, %r937, 3;
	setp.eq.s32 	%p129, %r521, 0;
	mov.u32 	%r1925, %r1924;
	@%p129 bra 	$L__BB0_378;
	mul.wide.s32 	%rd276, %r1924, 40;
	add.s64 	%rd102, %rd101, %rd276;
	ld.local.u32 	%r938, [%rd102];
	add.s32 	%r939, %r938, 1;
	st.local.u32 	[%rd102], %r939;
	add.s32 	%r1925, %r1924, 1;
	setp.eq.s32 	%p130, %r521, 1;
	@%p130 bra 	$L__BB0_378;
	ld.local.u32 	%r940, [%rd102+40];
	add.s32 	%r941, %r940, 1;
	st.local.u32 	[%rd102+40], %r941;
	add.s32 	%r1925, %r1924, 2;
	setp.eq.s32 	%p131, %r521, 2;
	@%p131 bra 	$L__BB0_378;
	ld.local.u32 	%r942, [%rd102+80];
	add.s32 	%r943, %r942, 1;
	st.local.u32 	[%rd102+80], %r943;
	add.s32 	%r1925, %r1924, 3;
$L__BB0_378:
	sub.s32 	%r944, %r1924, %r1923;
	setp.gt.u32 	%p132, %r944, -4;
	@%p132 bra 	$L__BB0_380;
$L__BB0_379:
	mul.wide.s32 	%rd277, %r1925, 40;
	add.s64 	%rd278, %rd101, %rd277;
	ld.local.u32 	%r945, [%rd278];
	add.s32 	%r946, %r945, 1;
	st.local.u32 	[%rd278], %r946;
	ld.local.u32 	%r947, [%rd278+40];
	add.s32 	%r948, %r947, 1;
	st.local.u32 	[%rd278+40], %r948;
	ld.local.u32 	%r949, [%rd278+80];
	add.s32 	%r950, %r949, 1;
	st.local.u32 	[%rd278+80], %r950;
	ld.local.u32 	%r951, [%rd278+120];
	add.s32 	%r952, %r951, 1;
	st.local.u32 	[%rd278+120], %r952;
	add.s32 	%r1925, %r1925, 4;
	setp.ne.s32 	%p133, %r1925, %r1923;
	@%p133 bra 	$L__BB0_379;
$L__BB0_380:
	mov.u64 	%rd279, $str$3;
	cvta.global.u64 	%rd280, %rd279;
	{ // callseq 30, 0
	.param .b64 param0;
	st.param.b64 	[param0], %rd280;
	.param .b64 param1;
	st.param.b64 	[param1], 0;
	.param .b32 retval0;
	call.uni (retval0), 
	vprintf, 
	(
	param0, 
	param1
	);
	ld.param.b32 	%r953, [retval0];
	} // callseq 30
	bra.uni 	$L__BB0_382;
$L__BB0_381:
	mov.u64 	%rd281, $str$1;
	cvta.global.u64 	%rd282, %rd281;
	{ // callseq 31, 0
	.param .b64 param0;
	st.param.b64 	[param0], %rd282;
	.param .b64 param1;
	st.param.b64 	[param1], 0;
	.param .b32 retval0;
	call.uni (retval0), 
	vprintf, 
	(
	param0, 
	param1
	);
	ld.param.b32 	%r955, [retval0];
	} // callseq 31
$L__BB0_382:
	ld.global.u64 	%rd283, [%rd70+64];
	ld.u32 	%r957, [%rd283];
	ld.u32 	%r958, [%rd283+4];
	ld.u32 	%r959, [%rd283+8];
	ld.u32 	%r960, [%rd283+12];
	st.local.v4.u32 	[%rd3], {%r957, %r958, %r959, %r960};
	cvta.global.u64 	%rd285, %rd124;
	{ // callseq 32, 0
	.param .b64 param0;
	st.param.b64 	[param0], %rd285;
	.param .b64 param1;
	st.param.b64 	[param1], %rd113;
	.param .b32 retval0;
	call.uni (retval0), 
	vprintf, 
	(
	param0, 
	param1
	);
	ld.param.b32 	%r961, [retval0];
	} // callseq 32
	ld.global.u64 	%rd287, [%rd70+64];
	ld.u32 	%r528, [%rd287+8];
	ld.u32 	%r529, [%rd287];
	ld.u32 	%r1929, [%rd287+12];
	ld.u32 	%r1930, [%rd287+4];
	setp.ne.s32 	%p134, %r528, %r529;
	setp.ne.s32 	%p135, %r1929, %r1930;
	and.pred  	%p136, %p134, %p135;
	@%p136 bra 	$L__BB0_399;
	max.s32 	%r532, %r529, %r528;
	min.s32 	%r533, %r529, %r528;
	mul.wide.s32 	%rd288, %r1929, 40;
	add.s64 	%rd103, %rd2, %rd288;
	add.s32 	%r534, %r532, 1;
	sub.s32 	%r965, %r534, %r533;
	and.b32  	%r535, %r965, 3;
	setp.eq.s32 	%p137, %r535, 0;
	mov.u32 	%r1927, %r533;
	@%p137 bra 	$L__BB0_387;
	mul.wide.s32 	%rd289, %r533, 4;
	add.s64 	%rd104, %rd103, %rd289;
	ld.local.u32 	%r966, [%rd104];
	add.s32 	%r967, %r966, 1;
	st.local.u32 	[%rd104], %r967;
	add.s32 	%r1927, %r533, 1;
	setp.eq.s32 	%p138, %r535, 1;
	@%p138 bra 	$L__BB0_387;
	ld.local.u32 	%r968, [%rd104+4];
	add.s32 	%r969, %r968, 1;
	st.local.u32 	[%rd104+4], %r969;
	add.s32 	%r1927, %r533, 2;
	setp.eq.s32 	%p139, %r535, 2;
	@%p139 bra 	$L__BB0_387;
	ld.local.u32 	%r970, [%rd104+8];
	add.s32 	%r971, %r970, 1;
	st.local.u32 	[%rd104+8], %r971;
	add.s32 	%r1927, %r533, 3;
$L__BB0_387:
	sub.s32 	%r972, %r532, %r533;
	setp.lt.u32 	%p140, %r972, 3;
	@%p140 bra 	$L__BB0_389;
$L__BB0_388:
	mul.wide.s32 	%rd290, %r1927, 4;
	add.s64 	%rd291, %rd103, %rd290;
	ld.local.u32 	%r973, [%rd291];
	add.s32 	%r974, %r973, 1;
	st.local.u32 	[%rd291], %r974;
	ld.local.u32 	%r975, [%rd291+4];
	add.s32 	%r976, %r975, 1;
	st.local.u32 	[%rd291+4], %r976;
	ld.local.u32 	%r977, [%rd291+8];
	add.s32 	%r978, %r977, 1;
	st.local.u32 	[%rd291+8], %r978;
	ld.local.u32 	%r979, [%rd291+12];
	add.s32 	%r980, %r979, 1;
	st.local.u32 	[%rd291+12], %r980;
	add.s32 	%r1927, %r1927, 4;
	setp.ne.s32 	%p141, %r1927, %r534;
	@%p141 bra 	$L__BB0_388;
$L__BB0_389:
	mov.u64 	%rd292, $str$2;
	cvta.global.u64 	%rd293, %rd292;
	{ // callseq 33, 0
	.param .b64 param0;
	st.param.b64 	[param0], %rd293;
	.param .b64 param1;
	st.param.b64 	[param1], 0;
	.param .b32 retval0;
	call.uni (retval0), 
	vprintf, 
	(
	param0, 
	param1
	);
	ld.param.b32 	%r981, [retval0];
	} // callseq 33
	setp.le.s32 	%p142, %r1930, %r1929;
	@%p142 bra 	$L__BB0_391;
	ld.global.u64 	%rd294, [%rd70+64];
	ld.u32 	%r1930, [%rd294+12];
	ld.u32 	%r1929, [%rd294+4];
$L__BB0_391:
	setp.ge.s32 	%p143, %r1930, %r1929;
	@%p143 bra 	$L__BB0_398;
	mul.wide.s32 	%rd295, %r532, 4;
	add.s64 	%rd105, %rd2, %rd295;
	sub.s32 	%r983, %r1929, %r1930;
	and.b32  	%r546, %r983, 3;
	setp.eq.s32 	%p144, %r546, 0;
	mov.u32 	%r1931, %r1930;
	@%p144 bra 	$L__BB0_396;
	mul.wide.s32 	%rd296, %r1930, 40;
	add.s64 	%rd106, %rd105, %rd296;
	ld.local.u32 	%r984, [%rd106];
	add.s32 	%r985, %r984, 1;
	st.local.u32 	[%rd106], %r985;
	add.s32 	%r1931, %r1930, 1;
	setp.eq.s32 	%p145, %r546, 1;
	@%p145 bra 	$L__BB0_396;
	ld.local.u32 	%r986, [%rd106+40];
	add.s32 	%r987, %r986, 1;
	st.local.u32 	[%rd106+40], %r987;
	add.s32 	%r1931, %r1930, 2;
	setp.eq.s32 	%p146, %r546, 2;
	@%p146 bra 	$L__BB0_396;
	ld.local.u32 	%r988, [%rd106+80];
	add.s32 	%r989, %r988, 1;
	st.local.u32 	[%rd106+80], %r989;
	add.s32 	%r1931, %r1930, 3;
$L__BB0_396:
	sub.s32 	%r990, %r1930, %r1929;
	setp.gt.u32 	%p147, %r990, -4;
	@%p147 bra 	$L__BB0_398;
$L__BB0_397:
	mul.wide.s32 	%rd297, %r1931, 40;
	add.s64 	%rd298, %rd105, %rd297;
	ld.local.u32 	%r991, [%rd298];
	add.s32 	%r992, %r991, 1;
	st.local.u32 	[%rd298], %r992;
	ld.local.u32 	%r993, [%rd298+40];
	add.s32 	%r994, %r993, 1;
	st.local.u32 	[%rd298+40], %r994;
	ld.local.u32 	%r995, [%rd298+80];
	add.s32 	%r996, %r995, 1;
	st.local.u32 	[%rd298+80], %r996;
	ld.local.u32 	%r997, [%rd298+120];
	add.s32 	%r998, %r997, 1;
	st.local.u32 	[%rd298+120], %r998;
	add.s32 	%r1931, %r1931, 4;
	setp.ne.s32 	%p148, %r1931, %r1929;
	@%p148 bra 	$L__BB0_397;
$L__BB0_398:
	mov.u64 	%rd299, $str$3;
	cvta.global.u64 	%rd300, %rd299;
	{ // callseq 34, 0
	.param .b64 param0;
	st.param.b64 	[param0], %rd300;
	.param .b64 param1;
	st.param.b64 	[param1], 0;
	.param .b32 retval0;
	call.uni (retval0), 
	vprintf, 
	(
	param0, 
	param1
	);
	ld.param.b32 	%r999, [retval0];
	} // callseq 34
	bra.uni 	$L__BB0_400;
$L__BB0_399:
	mov.u64 	%rd301, $str$1;
	cvta.global.u64 	%rd302, %rd301;
	{ // callseq 35, 0
	.param .b64 param0;
	st.param.b64 	[param0], %rd302;
	.param .b64 param1;
	st.param.b64 	[param1], 0;
	.param .b32 retval0;
	call.uni (retval0), 
	vprintf, 
	(
	param0, 
	param1
	);
	ld.param.b32 	%r1001, [retval0];
	} // callseq 35
$L__BB0_400:
	ld.global.u64 	%rd303, [%rd70+72];
	ld.u32 	%r1003, [%rd303];
	ld.u32 	%r1004, [%rd303+4];
	ld.u32 	%r1005, [%rd303+8];
	ld.u32 	%r1006, [%rd303+12];
	st.local.v4.u32 	[%rd3], {%r1003, %r1004, %r1005, %r1006};
	cvta.global.u64 	%rd305, %rd124;
	{ // callseq 36, 0
	.param .b64 param0;
	st.param.b64 	[param0], %rd305;
	.param .b64 param1;
	st.param.b64 	[param1], %rd113;
	.param .b32 retval0;
	call.uni (retval0), 
	vprintf, 
	(
	param0, 
	param1
	);
	ld.param.b32 	%r1007, [retval0];
	} // callseq 36
	ld.global.u64 	%rd307, [%rd70+72];
	ld.u32 	%r553, [%rd307+8];
	ld.u32 	%r554, [%rd307];
	ld.u32 	%r1935, [%rd307+12];
	ld.u32 	%r1936, [%rd307+4];
	setp.ne.s32 	%p149, %r553, %r554;
	setp.ne.s32 	%p150, %r1935, %r1936;
	and.pred  	%p151, %p149, %p150;
	@%p151 bra 	$L__BB0_417;
	max.s32 	%r557, %r554, %r553;
	min.s32 	%r558, %r554, %r553;
	mul.wide.s32 	%rd308, %r1935, 40;
	add.s64 	%rd107, %rd2, %rd308;
	add.s32 	%r559, %r557, 1;
	sub.s32 	%r1011, %r559, %r558;
	and.b32  	%r560, %r1011, 3;
	setp.eq.s32 	%p152, %r560, 0;
	mov.u32 	%r1933, %r558;
	@%p152 bra 	$L__BB0_405;
	mul.wide.s32 	%rd309, %r558, 4;
	add.s64 	%rd108, %rd107, %rd309;
	ld.local.u32 	%r1012, [%rd108];
	add.s32 	%r1013, %r1012, 1;
	st.local.u32 	[%rd108], %r1013;
	add.s32 	%r1933, %r558, 1;
	setp.eq.s32 	%p153, %r560, 1;
	@%p153 bra 	$L__BB0_405;
	ld.local.u32 	%r1014, [%rd108+4];
	add.s32 	%r1015, %r1014, 1;
	st.local.u32 	[%rd108+4], %r1015;
	add.s32 	%r1933, %r558, 2;
	setp.eq.s32 	%p154, %r560, 2;
	@%p154 bra 	$L__BB0_405;
	ld.local.u32 	%r1016, [%rd108+8];
	add.s32 	%r1017, %r1016, 1;
	st.local.u32 	[%rd108+8], %r1017;
	add.s32 	%r1933, %r558, 3;
$L__BB0_405:
	sub.s32 	%r1018, %r557, %r558;
	setp.lt.u32 	%p155, %r1018, 3;
	@%p155 bra 	$L__BB0_407;
$L__BB0_406:
	mul.wide.s32 	%rd310, %r1933, 4;
	add.s64 	%rd311, %rd107, %rd310;
	ld.local.u32 	%r1019, [%rd311];
	add.s32 	%r1020, %r1019, 1;
	st.local.u32 	[%rd311], %r1020;
	ld.local.u32 	%r1021, [%rd311+4];
	add.s32 	%r1022, %r1021, 1;
	st.local.u32 	[%rd311+4], %r1022;
	ld.local.u32 	%r1023, [%rd311+8];
	add.s32 	%r1024, %r1023, 1;
	st.local.u32 	[%rd311+8], %r1024;
	ld.local.u32 	%r1025, [%rd311+12];
	add.s32 	%r1026, %r1025, 1;
	st.local.u32 	[%rd311+12], %r1026;
	add.s32 	%r1933, %r1933, 4;
	setp.ne.s32 	%p156, %r1933, %r559;
	@%p156 bra 	$L__BB0_406;
$L__BB0_407:
	mov.u64 	%rd312, $str$2;
	cvta.global.u64 	%rd313, %rd312;
	{ // callseq 37, 0
	.param .b64 param0;
	st.param.b64 	[param0], %rd313;
	.param .b64 param1;
	st.param.b64 	[param1], 0;
	.param .b32 retval0;
	call.uni (retval0), 
	vprintf, 
	(
	param0, 
	param1
	);
	ld.param.b32 	%r1027, [retval0];
	} // callseq 37
	setp.le.s32 	%p157, %r1936, %r1935;
	@%p157 bra 	$L__BB0_409;
	ld.global.u64 	%rd314, [%rd70+72];
	ld.u32 	%r1936, [%rd314+12];
	ld.u32 	%r1935, [%rd314+4];
$L__BB0_409:
	setp.ge.s32 	%p158, %r1936, %r1935;
	@%p158 bra 	$L__BB0_416;
	mul.wide.s32 	%rd315, %r557, 4;
	add.s64 	%rd109, %rd2, %rd315;
	sub.s32 	%r1029, %r1935, %r1936;
	and.b32  	%r571, %r1029, 3;
	setp.eq.s32 	%p159, %r571, 0;
	mov.u32 	%r1937, %r1936;
	@%p159 bra 	$L__BB0_414;
	mul.wide.s32 	%rd316, %r1936, 40;
	add.s64 	%rd110, %rd109, %rd316;
	ld.local.u32 	%r1030, [%rd110];
	add.s32 	%r1031, %r1030, 1;
	st.local.u32 	[%rd110], %r1031;
	add.s32 	%r1937, %r1936, 1;
	setp.eq.s32 	%p160, %r571, 1;
	@%p160 bra 	$L__BB0_414;
	ld.local.u32 	%r1032, [%rd110+40];
	add.s32 	%r1033, %r1032, 1;
	st.local.u32 	[%rd110+40], %r1033;
	add.s32 	%r1937, %r1936, 2;
	setp.eq.s32 	%p161, %r571, 2;
	@%p161 bra 	$L__BB0_414;
	ld.local.u32 	%r1034, [%rd110+80];
	add.s32 	%r1035, %r1034, 1;
	st.local.u32 	[%rd110+80], %r1035;
	add.s32 	%r1937, %r1936, 3;
$L__BB0_414:
	sub.s32 	%r1036, %r1936, %r1935;
	setp.gt.u32 	%p162, %r1036, -4;
	@%p162 bra 	$L__BB0_416;
$L__BB0_415:
	mul.wide.s32 	%rd317, %r1937, 40;
	add.s64 	%rd318, %rd109, %rd317;
	ld.local.u32 	%r1037, [%rd318];
	add.s32 	%r1038, %r1037, 1;
	st.local.u32 	[%rd318], %r1038;
	ld.local.u32 	%r1039, [%rd318+40];
	add.s32 	%r1040, %r1039, 1;
	st.local.u32 	[%rd318+40], %r1040;
	ld.local.u32 	%r1041, [%rd318+80];
	add.s32 	%r1042, %r1041, 1;
	st.local.u32 	[%rd318+80], %r1042;
	ld.local.u32 	%r1043, [%rd318+120];
	add.s32 	%r1044, %r1043, 1;
	st.local.u32 	[%rd318+120], %r1044;
	add.s32 	%r1937, %r1937, 4;
	setp.ne.s32 	%p163, %r1937, %r1935;
	@%p163 bra 	$L__BB0_415;
$L__BB0_416:
	mov.u64 	%rd319, $str$3;
	cvta.global.u64 	%rd320, %rd319;
	{ // callseq 38, 0
	.param .b64 param0;
	st.param.b64 	[param0], %rd320;
	.param .b64 param1;
	st.param.b64 	[param1], 0;
	.param .b32 retval0;
	call.uni (retval0), 
	vprintf, 
	(
	param0, 
	param1
	);
	ld.param.b32 	%r1045, [retval0];
	} // callseq 38
	bra.uni 	$L__BB0_418;
$L__BB0_417:
	mov.u64 	%rd321, $str$1;
	cvta.global.u64 	%rd322, %rd321;
	{ // callseq 39, 0
	.param .b64 param0;
	st.param.b64 	[param0], %rd322;
	.param .b64 param1;
	st.param.b64 	[param1], 0;
	.param .b32 retval0;
	call.uni (retval0), 
	vprintf, 
	(
	param0, 
	param1
	);
	ld.param.b32 	%r1047, [retval0];
	} // callseq 39
$L__BB0_418:
	ret;

}


// ===== COMPILED SASS (sm_100) =====

	.target	sm_100

	.elftype	@"ET_EXEC"


//--------------------- .note.nv.tkinfo           --------------------------
	.section	.note.nv.tkinfo,"",@"SHT_NOTE"
	.sectionflags	@"SHF_NOTE_NV_TKINFO"
	.tkinfo
        /*0018*/ 	.word	0x00000002
        /*0030*/ 	.string	""
        /*0030*/ 	.string	"ptxas"
        /*0030*/ 	.string	"Cuda compilation tools, release 13.0, V13.0.88"
        /*0030*/ 	.string	"Build cuda_13.0.r13.0/compiler.36424714_0"
        /*0030*/ 	.string	"-arch sm_100 -m 64 "



//--------------------- .note.nv.cuinfo           --------------------------
	.section	.note.nv.cuinfo,"",@"SHT_NOTE"
	.sectionflags	@"SHF_NOTE_NV_CUINFO"
        /*0018*/ 	.short	0x0002
        /*001a*/ 	.short	0x0064
        /*001c*/ 	.short	0x0082
	.zero		2


//--------------------- .nv.info                  --------------------------
	.section	.nv.info,"",@"SHT_CUDA_INFO"
	.align	4


	//----- nvinfo : EIATTR_REGCOUNT
	.align		4
        /*0000*/ 	.byte	0x04, 0x2f
        /*0002*/ 	.short	(.L_6 - .L_5)
	.align		4
.L_5:
        /*0004*/ 	.word	index@(_Z9drawMovesPPiib)
        /*0008*/ 	.word	0x0000001c


	//----- nvinfo : EIATTR_FRAME_SIZE
	.align		4
.L_6:
        /*000c*/ 	.byte	0x04, 0x11
        /*000e*/ 	.short	(.L_8 - .L_7)
	.align		4
.L_7:
        /*0010*/ 	.word	index@(_Z9drawMovesPPiib)
        /*0014*/ 	.word	0x000001a0


	//----- nvinfo : EIATTR_MIN_STACK_SIZE
	.align		4
.L_8:
        /*0018*/ 	.byte	0x04, 0x12
        /*001a*/ 	.short	(.L_10 - .L_9)
	.align		4
.L_9:
        /*001c*/ 	.word	index@(_Z9drawMovesPPiib)
        /*0020*/ 	.word	0x000001a0
.L_10:


//--------------------- .nv.compat                --------------------------
	.section	.nv.compat,"",@"SHT_CUDA_COMPAT_INFO"
	.align	4
        /*0000*/ 	.byte	0x02, 0x09, 0x00, 0x00, 0x02, 0x02, 0x01, 0x00, 0x02, 0x05, 0x05, 0x00, 0x03, 0x07, 0x01, 0x01
        /*0010*/ 	.byte	0x02, 0x03, 0x00, 0x00, 0x02, 0x06, 0x01, 0x00, 0x04, 0x0b, 0x08, 0x00, 0x09, 0x00, 0x00, 0x00
        /*0020*/ 	.byte	0x00, 0x00, 0x00, 0x00


//--------------------- .nv.info._Z9drawMovesPPiib --------------------------
	.section	.nv.info._Z9drawMovesPPiib,"",@"SHT_CUDA_INFO"
	.sectionflags	@""
	.align	4


	//----- nvinfo : EIATTR_CUDA_API_VERSION
	.align		4
        /*0000*/ 	.byte	0x04, 0x37
        /*0002*/ 	.short	(.L_12 - .L_11)
.L_11:
        /*0004*/ 	.word	0x00000082


	//----- nvinfo : EIATTR_KPARAM_INFO
	.align		4
.L_12:
        /*0008*/ 	.byte	0x04, 0x17
        /*000a*/ 	.short	(.L_14 - .L_13)
.L_13:
        /*000c*/ 	.word	0x00000000
        /*0010*/ 	.short	0x0002
        /*0012*/ 	.short	0x000c
        /*0014*/ 	.byte	0x00, 0xf0, 0x05, 0x00


	//----- nvinfo : EIATTR_KPARAM_INFO
	.align		4
.L_14:
        /*0018*/ 	.byte	0x04, 0x17
        /*001a*/ 	.short	(.L_16 - .L_15)
.L_15:
        /*001c*/ 	.word	0x00000000
        /*0020*/ 	.short	0x0001
        /*0022*/ 	.short	0x0008
        /*0024*/ 	.byte	0x00, 0xf0, 0x11, 0x00


	//----- nvinfo : EIATTR_KPARAM_INFO
	.align		4
.L_16:
        /*0028*/ 	.byte	0x04, 0x17
        /*002a*/ 	.short	(.L_18 - .L_17)
.L_17:
        /*002c*/ 	.word	0x00000000
        /*0030*/ 	.short	0x0000
        /*0032*/ 	.short	0x0000
        /*0034*/ 	.byte	0x00, 0xf5, 0x21, 0x00


	//----- nvinfo : EIATTR_SPARSE_MMA_MASK
	.align		4
.L_18:
        /*0038*/ 	.byte	0x03, 0x50
        /*003a*/ 	.short	0x0000


	//----- nvinfo : EIATTR_MAXREG_COUNT
	.align		4
        /*003c*/ 	.byte	0x03, 0x1b
        /*003e*/ 	.short	0x00ff


	//----- nvinfo : EIATTR_EXTERNS
	.align		4
        /*0040*/ 	.byte	0x04, 0x0f
        /*0042*/ 	.short	(.L_20 - .L_19)


	//   ....[0]....
	.align		4
.L_19:
        /*0044*/ 	.word	index@(vprintf)


	//----- nvinfo : EIATTR_MERCURY_ISA_VERSION
	.align		4
.L_20:
        /*0048*/ 	.byte	0x03, 0x5f
        /*004a*/ 	.short	0x0101


	//----- nvinfo : EIATTR_VRC_CTA_INIT_COUNT
	.align		4
        /*004c*/ 	.byte	0x02, 0x4a
	.zero		1
	.zero		1


	//----- nvinfo : EIATTR_SYSCALL_OFFSETS
	.align		4
        /*0050*/ 	.byte	0x04, 0x46
        /*0052*/ 	.short	(.L_22 - .L_21)


	//   ....[0]....
.L_21:
        /*0054*/ 	.word	0x00000640


	//   ....[1]....
        /*0058*/ 	.word	0x00000a70


	//   ....[2]....
        /*005c*/ 	.word	0x00000eb0


	//   ....[3]....
        /*0060*/ 	.word	0x00001050


	//   ....[4]....
        /*0064*/ 	.word	0x000010f0


	//   ....[5]....
        /*0068*/ 	.word	0x00001190


	//   ....[6]....
        /*006c*/ 	.word	0x00001230


	//   ....[7]....
        /*0070*/ 	.word	0x000012d0


	//   ....[8]....
        /*0074*/ 	.word	0x00001370


	//   ....[9]....
        /*0078*/ 	.word	0x00001410


	//   ....[10]....
        /*007c*/ 	.word	0x000014b0


	//   ....[11]....
        /*0080*/ 	.word	0x00001550


	//   ....[12]....
        /*0084*/ 	.word	0x000015f0


	//   ....[13]....
        /*0088*/ 	.word	0x00001690


	//   ....[14]....
        /*008c*/ 	.word	0x00001730


	//   ....[15]....
        /*0090*/ 	.word	0x000017d0


	//   ....[16]....
        /*0094*/ 	.word	0x00001870


	//   ....[17]....
        /*0098*/ 	.word	0x00001910


	//   ....[18]....
        /*009c*/ 	.word	0x000019b0


	//   ....[19]....
        /*00a0*/ 	.word	0x00001b60


	//   ....[20]....
        /*00a4*/ 	.word	0x00001c00


	//   ....[21]....
        /*00a8*/ 	.word	0x00001ca0


	//   ....[22]....
        /*00ac*/ 	.word	0x00001d40


	//   ....[23]....
        /*00b0*/ 	.word	0x00001de0


	//   ....[24]....
        /*00b4*/ 	.word	0x00001e80


	//   ....[25]....
        /*00b8*/ 	.word	0x00001f20


	//   ....[26]....
        /*00bc*/ 	.word	0x00001fc0


	//   ....[27]....
        /*00c0*/ 	.word	0x00002130


	//   ....[28]....
        /*00c4*/ 	.word	0x000021d0


	//   ....[29]....
        /*00c8*/ 	.word	0x00002270


	//   ....[30]....
        /*00cc*/ 	.word	0x00002310


	//   ....[31]....
        /*00d0*/ 	.word	0x00002470


	//   ....[32]....
        /*00d4*/ 	.word	0x00002550


	//   ....[33]....
        /*00d8*/ 	.word	0x00002610


	//   ....[34]....
        /*00dc*/ 	.word	0x000026e0


	//   ....[35]....
        /*00e0*/ 	.word	0x00002880


	//   ....[36]....
        /*00e4*/ 	.word	0x00002cc0


	//   ....[37]....
        /*00e8*/ 	.word	0x00003100


	//   ....[38]....
        /*00ec*/ 	.word	0x000032a0


	//   ....[39]....
        /*00f0*/ 	.word	0x00003340


	//   ....[40]....
        /*00f4*/ 	.word	0x000033e0


	//   ....[41]....
        /*00f8*/ 	.word	0x00003480


	//   ....[42]....
        /*00fc*/ 	.word	0x00003520


	//   ....[43]....
        /*0100*/ 	.word	0x000035c0


	//   ....[44]....
        /*0104*/ 	.word	0x00003660


	//   ....[45]....
        /*0108*/ 	.word	0x00003700


	//   ....[46]....
        /*010c*/ 	.word	0x000037a0


	//   ....[47]....
        /*0110*/ 	.word	0x00003840


	//   ....[48]....
        /*0114*/ 	.word	0x000038e0


	//   ....[49]....
        /*0118*/ 	.word	0x00003980


	//   ....[50]....
        /*011c*/ 	.word	0x00003a20


	//   ....[51]....
        /*0120*/ 	.word	0x00003ac0


	//   ....[52]....
        /*0124*/ 	.word	0x00003b60


	//   ....[53]....
        /*0128*/ 	.word	0x00003c00


	//   ....[54]....
        /*012c*/ 	.word	0x00003db0


	//   ....[55]....
        /*0130*/ 	.word	0x00003e50


	//   ....[56]....
        /*0134*/ 	.word	0x00003ef0


	//   ....[57]....
        /*0138*/ 	.word	0x00003f90


	//   ....[58]....
        /*013c*/ 	.word	0x00004030


	//   ....[59]....
        /*0140*/ 	.word	0x000040d0


	//   ....[60]....
        /*0144*/ 	.word	0x00004170


	//   ....[61]....
        /*0148*/ 	.word	0x00004210


	//   ....[62]....
        /*014c*/ 	.word	0x00004380


	//   ....[63]....
        /*0150*/ 	.word	0x00004420


	//   ....[64]....
        /*0154*/ 	.word	0x000044c0


	//   ....[65]....
        /*0158*/ 	.word	0x00004560


	//   ....[66]....
        /*015c*/ 	.word	0x000046c0


	//   ....[67]....
        /*0160*/ 	.word	0x000047a0


	//   ....[68]....
        /*0164*/ 	.word	0x00004860


	//   ....[69]....
        /*0168*/ 	.word	0x00004930


	//   ....[70]....
        /*016c*/ 	.word	0x000049c0


	//   ....[71]....
        /*0170*/ 	.word	0x00004b90


	//   ....[72]....
        /*0174*/ 	.word	0x00004f70


	//   ....[73]....
        /*0178*/ 	.word	0x00005360


	//   ....[74]....
        /*017c*/ 	.word	0x00005440


	//   ....[75]....
        /*0180*/ 	.word	0x00005820


	//   ....[76]....
        /*0184*/ 	.word	0x00005c10


	//   ....[77]....
        /*0188*/ 	.word	0x00005cf0


	//   ....[78]....
        /*018c*/ 	.word	0x000060d0


	//   ....[79]....
        /*0190*/ 	.word	0x000064c0


	//   ....[80]....
        /*0194*/ 	.word	0x000065a0


	//   ....[81]....
        /*0198*/ 	.word	0x00006980


	//   ....[82]....
        /*019c*/ 	.word	0x00006d70


	//   ....[83]....
        /*01a0*/ 	.word	0x00006e50


	//   ....[84]....
        /*01a4*/ 	.word	0x00007230


	//   ....[85]....
        /*01a8*/ 	.word	0x00007620


	//   ....[86]....
        /*01ac*/ 	.word	0x00007700


	//   ....[87]....
        /*01b0*/ 	.word	0x00007ae0


	//   ....[88]....
        /*01b4*/ 	.word	0x00007ed0


	//   ....[89]....
        /*01b8*/ 	.word	0x00007fb0


	//   ....[90]....
        /*01bc*/ 	.word	0x00008390


	//   ....[91]....
        /*01c0*/ 	.word	0x00008780


	//   ....[92]....
        /*01c4*/ 	.word	0x00008860


	//   ....[93]....
        /*01c8*/ 	.word	0x00008c40


	//   ....[94]....
        /*01cc*/ 	.word	0x00009030


	//   ....[95]....
        /*01d0*/ 	.word	0x00009110


	//   ....[96]....
        /*01d4*/ 	.word	0x000094f0


	//   ....[97]....
        /*01d8*/ 	.word	0x000098e0


	//   ....[98]....
        /*01dc*/ 	.word	0x000099c0


	//   ....[99]....
        /*01e0*/ 	.word	0x00009da0


	//   ....[100]....
        /*01e4*/ 	.word	0x0000a190


	//   ....[101]....
        /*01e8*/ 	.word	0x0000a2b0


	//   ....[102]....
        /*01ec*/ 	.word	0x0000a3b0


	//   ....[103]....
        /*01f0*/ 	.word	0x0000a750


	//   ....[104]....
        /*01f4*/ 	.word	0x0000ab40


	//   ....[105]....
        /*01f8*/ 	.word	0x0000ac40


	//   ....[106]....
        /*01fc*/ 	.word	0x0000b060


	//   ....[107]....
        /*0200*/ 	.word	0x0000b450


	//   ....[108]....
        /*0204*/ 	.word	0x0000b4e0


	//   ....[109]....
        /*0208*/ 	.word	0x0000b5e0


	//   ....[110]....
        /*020c*/ 	.word	0x0000ba00


	//   ....[111]....
        /*0210*/ 	.word	0x0000bdf0


	//   ....[112]....
        /*0214*/ 	.word	0x0000be80


	//   ....[113]....
        /*0218*/ 	.word	0x0000bf80


	//   ....[114]....
        /*021c*/ 	.word	0x0000c3a0


	//   ....[115]....
        /*0220*/ 	.word	0x0000c790


	//   ....[116]....
        /*0224*/ 	.word	0x0000c820


	//   ....[117]....
        /*0228*/ 	.word	0x0000c920


	//   ....[118]....
        /*022c*/ 	.word	0x0000cd40


	//   ....[119]....
        /*0230*/ 	.word	0x0000d130


	//   ....[120]....
        /*0234*/ 	.word	0x0000d1c0


	//   ....[121]....
        /*0238*/ 	.word	0x0000d2c0


	//   ....[122]....
        /*023c*/ 	.word	0x0000d6e0


	//   ....[123]....
        /*0240*/ 	.word	0x0000dad0


	//   ....[124]....
        /*0244*/ 	.word	0x0000db60


	//   ....[125]....
        /*0248*/ 	.word	0x0000dc60


	//   ....[126]....
        /*024c*/ 	.word	0x0000e080


	//   ....[127]....
        /*0250*/ 	.word	0x0000e470


	//   ....[128]....
        /*0254*/ 	.word	0x0000e500


	//   ....[129]....
        /*0258*/ 	.word	0x0000e600


	//   ....[130]....
        /*025c*/ 	.word	0x0000ea20


	//   ....[131]....
        /*0260*/ 	.word	0x0000ee10


	//   ....[132]....
        /*0264*/ 	.word	0x0000eea0


	//   ....[133]....
        /*0268*/ 	.word	0x0000efa0


	//   ....[134]....
        /*026c*/ 	.word	0x0000f3c0


	//   ....[135]....
        /*0270*/ 	.word	0x0000f7b0


	//   ....[136]....
        /*0274*/ 	.word	0x0000f840


	//   ....[137]....
        /*0278*/ 	.word	0x0000f940


	//   ....[138]....
        /*027c*/ 	.word	0x0000fd50


	//   ....[139]....
        /*0280*/ 	.word	0x00010140


	//   ....[140]....
        /*0284*/ 	.word	0x000101d0


	//----- nvinfo : EIATTR_EXIT_INSTR_OFFSETS
	.align		4
.L_22:
        /*0288*/ 	.byte	0x04, 0x1c
        /*028a*/ 	.short	(.L_24 - .L_23)


	//   ....[0]....
.L_23:
        /*028c*/ 	.word	0x00002740


	//   ....[1]....
        /*0290*/ 	.word	0x00004a30


	//   ....[2]....
        /*0294*/ 	.word	0x0000a1a0


	//   ....[3]....
        /*0298*/ 	.word	0x00010150


	//   ....[4]....
        /*029c*/ 	.word	0x000101e0


	//----- nvinfo : EIATTR_CRS_STACK_SIZE
	.align		4
.L_24:
        /*02a0*/ 	.byte	0x04, 0x1e
        /*02a2*/ 	.short	(.L_26 - .L_25)
.L_25:
        /*02a4*/ 	.word	0x00000000


	//----- nvinfo : EIATTR_CBANK_PARAM_SIZE
	.align		4
.L_26:
        /*02a8*/ 	.byte	0x03, 0x19
        /*02aa*/ 	.short	0x000d


	//----- nvinfo : EIATTR_PARAM_CBANK
	.align		4
        /*02ac*/ 	.byte	0x04, 0x0a
        /*02ae*/ 	.short	(.L_28 - .L_27)
	.align		4
.L_27:
        /*02b0*/ 	.word	index@(.nv.constant0._Z9drawMovesPPiib)
        /*02b4*/ 	.short	0x0380
        /*02b6*/ 	.short	0x000d


	//----- nvinfo : EIATTR_SW_WAR
	.align		4
.L_28:
        /*02b8*/ 	.byte	0x04, 0x36
        /*02ba*/ 	.short	(.L_30 - .L_29)
.L_29:
        /*02bc*/ 	.word	0x00000008
.L_30:


//--------------------- .nv.callgraph             --------------------------
	.section	.nv.callgraph,"",@"SHT_CUDA_CALLGRAPH"
	.align	4
	.sectionentsize	8
	.align		4
        /*0000*/ 	.word	0x00000000
	.align		4
        /*0004*/ 	.word	0xffffffff
	.align		4
        /*0008*/ 	.word	index@(_Z9drawMovesPPiib)
	.align		4
        /*000c*/ 	.word	index@(vprintf)
	.align		4
        /*0010*/ 	.word	0x00000000
	.align		4
        /*0014*/ 	.word	0xfffffffe
	.align		4
        /*0018*/ 	.word	0x00000000
	.align		4
        /*001c*/ 	.word	0xfffffffd
	.align		4
        /*0020*/ 	.word	0x00000000
	.align		4
        /*0024*/ 	.word	0xfffffffc


//--------------------- .nv.constant4             --------------------------
	.section	.nv.constant4,"a",@progbits
	.align	8
	.align		8
.nv.constant4:
        /*0000*/ 	.dword	vprintf
	.align		8
        /*0008*/ 	.dword	$str
	.align		8
        /*0010*/ 	.dword	$str$1
	.align		8
        /*0018*/ 	.dword	$str$2
	.align		8
        /*0020*/ 	.dword	$str$3
	.align		8
        /*0028*/ 	.dword	$str$4


//--------------------- .text._Z9drawMovesPPiib   --------------------------
	.section	.text._Z9drawMovesPPiib,"ax",@progbits
	.align	128
        .global         _Z9drawMovesPPiib
        .type           _Z9drawMovesPPiib,@function
        .size           _Z9drawMovesPPiib,(.L_x_451 - _Z9drawMovesPPiib)
        .other          _Z9drawMovesPPiib,@"STO_CUDA_ENTRY STV_DEFAULT"
_Z9drawMovesPPiib:
.text._Z9drawMovesPPiib:
[----:B------:R-:W0:Y:S02]  /*0000*/  LDC R1, c[0x0][0x37c] ;  /* 0x0000df00ff017b82 */ /* 0x000e240000000800 */
[----:B0-----:R-:W-:Y:S01]  /*0010*/  VIADD R1, R1, 0xfffffe60 ;  /* 0xfffffe6001017836 */ /* 0x001fe20000000000 */
[----:B------:R-:W0:Y:S01]  /*0020*/  LDCU UR38, c[0x0][0x2f8] ;  /* 0x00005f00ff2677ac */ /* 0x000e220008000800 */
[----:B------:R-:W1:Y:S01]  /*0030*/  S2R R19, SR_TID.X ;  /* 0x0000000000137919 */ /* 0x000e620000002100 */
[----:B------:R-:W2:Y:S02]  /*0040*/  LDCU UR39, c[0x0][0x2fc] ;  /* 0x00005f80ff2777ac */ /* 0x000ea40008000800 */
[C---:B------:R-:W-:Y:S02]  /*0050*/  R2UR UR4, R1.reuse ;  /* 0x00000000010472ca */ /* 0x040fe400000e0000 */
[----:B------:R-:W-:Y:S01]  /*0060*/  R2UR UR41, R1 ;  /* 0x00000000012972ca */ /* 0x000fe200000e0000 */
[----:B------:R-:W3:Y:S01]  /*0070*/  LDCU UR40, c[0x0][0x388] ;  /* 0x00007100ff2877ac */ /* 0x000ee20008000800 */
[----:B------:R-:W4:Y:S09]  /*0080*/  LDCU.64 UR36, c[0x0][0x358] ;  /* 0x00006b00ff2477ac */ /* 0x000f320008000a00 */
[----:B0-----:R-:W-:-:S04]  /*0090*/  UIADD3 UR38, UP0, UPT, UR4, UR38, URZ ;  /* 0x0000002604267290 */ /* 0x001fc8000ff1e0ff */
[----:B--2---:R-:W-:Y:S02]  /*00a0*/  UIADD3.X UR39, UPT, UPT, URZ, UR39, URZ, UP0, !UPT ;  /* 0x00000027ff277290 */ /* 0x004fe400087fe4ff */
[----:B------:R-:W-:-:S04]  /*00b0*/  UIADD3 UR4, UP0, UPT, UR38, 0x190, URZ ;  /* 0x0000019026047890 */ /* 0x000fc8000ff1e0ff */
[----:B------:R-:W-:Y:S02]  /*00c0*/  UIADD3.X UR5, UPT, UPT, URZ, UR39, URZ, UP0, !UPT ;  /* 0x00000027ff057290 */ /* 0x000fe400087fe4ff */
[----:B---3--:R-:W-:Y:S01]  /*00d0*/  UISETP.GE.AND UP0, UPT, UR40, 0x1, UPT ;  /* 0x000000012800788c */ /* 0x008fe2000bf06270 */
[----:B------:R-:W-:Y:S02]  /*00e0*/  IMAD.U32 R18, RZ, RZ, UR4 ;  /* 0x00000004ff127e24 */ /* 0x000fe4000f8e00ff */
[----:B-1----:R-:W-:Y:S02]  /*00f0*/  IMAD R19, R19, 0xa, RZ ;  /* 0x0000000a13137824 */ /* 0x002fe400078e02ff */
[----:B------:R-:W-:-:S04]  /*0100*/  IMAD.U32 R2, RZ, RZ, UR5 ;  /* 0x00000005ff027e24 */ /* 0x000fc8000f8e00ff */
[----:B----4-:R-:W-:Y:S05]  /*0110*/  BRA.U !UP0, `(.L_x_0) ;  /* 0x0000000108e87547 */ /* 0x010fea000b800000 */
[----:B------:R-:W-:Y:S02]  /*0120*/  ULOP3.LUT UR9, UR40, 0xf, URZ, 0xc0, !UPT ;  /* 0x0000000f28097892 */ /* 0x000fe4000f8ec0ff */
[----:B------:R-:W-:Y:S02]  /*0130*/  ULOP3.LUT UR10, UR40, 0x7, URZ, 0xc0, !UPT ;  /* 0x00000007280a7892 */ /* 0x000fe4000f8ec0ff */
[----:B------:R-:W-:Y:S02]  /*0140*/  UIADD3 UR4, UPT, UPT, UR9, -0x1, URZ ;  /* 0xffffffff09047890 */ /* 0x000fe4000fffe0ff */
[----:B------:R-:W-:Y:S02]  /*0150*/  UIADD3 UR5, UPT, UPT, UR10, -0x1, URZ ;  /* 0xffffffff0a057890 */ /* 0x000fe4000fffe0ff */
[----:B------:R-:W-:Y:S02]  /*0160*/  UISETP.GE.U32.AND UP0, UPT, UR4, 0x7, UPT ;  /* 0x000000070400788c */ /* 0x000fe4000bf06070 */
[----:B------:R-:W-:-:S02]  /*0170*/  ULOP3.LUT UR6, UR40, 0x7ffffff0, URZ, 0xc0, !UPT ;  /* 0x7ffffff028067892 */ /* 0x000fc4000f8ec0ff */
[----:B------:R-:W-:Y:S02]  /*0180*/  ULOP3.LUT UR7, UR40, 0x3, URZ, 0xc0, !UPT ;  /* 0x0000000328077892 */ /* 0x000fe4000f8ec0ff */
[----:B------:R-:W-:Y:S01]  /*0190*/  UISETP.GE.U32.AND UP1, UPT, UR5, 0x3, UPT ;  /* 0x000000030500788c */ /* 0x000fe2000bf26070 */
[----:B------:R-:W-:-:S10]  /*01a0*/  UMOV UR4, URZ ;  /* 0x000000ff00047c82 */ /* 0x000fd40008000000 */
.L_x_4:
[----:B------:R-:W0:Y:S01]  /*01b0*/  LDCU UR40, c[0x0][0x388] ;  /* 0x00007100ff2877ac */ /* 0x000e220008000800 */
[----:B------:R-:W-:Y:S02]  /*01c0*/  UIMAD UR8, UR4, 0x28, UR41 ;  /* 0x00000028040878a4 */ /* 0x000fe4000f8e0229 */
[----:B------:R-:W-:Y:S01]  /*01d0*/  UIADD3 UR4, UPT, UPT, UR4, 0x1, URZ ;  /* 0x0000000104047890 */ /* 0x000fe2000fffe0ff */
[----:B------:R-:W-:Y:S01]  /*01e0*/  UMOV UR5, URZ ;  /* 0x000000ff00057c82 */ /* 0x000fe20008000000 */
[----:B0-----:R-:W-:Y:S02]  /*01f0*/  UISETP.GE.U32.AND UP2, UPT, UR40, 0x10, UPT ;  /* 0x000000102800788c */ /* 0x001fe4000bf46070 */
[----:B------:R-:W-:-:S04]  /*0200*/  MOV R0, UR40 ;  /* 0x0000002800007c02 */ /* 0x000fc80008000f00 */
[----:B------:R-:W-:-:S03]  /*0210*/  ISETP.NE.AND P0, PT, R0, UR4, PT ;  /* 0x0000000400007c0c */ /* 0x000fc6000bf05270 */
[----:B------:R-:W-:Y:S10]  /*0220*/  BRA.U !UP2, `(.L_x_1) ;  /* 0x000000010a387547 */ /* 0x000ff4000b800000 */
[----:B------:R-:W-:-:S05]  /*0230*/  UMOV UR5, URZ ;  /* 0x000000ff00057c82 */ /* 0x000fca0008000000 */
.L_x_2:
[----:B------:R-:W-:Y:S02]  /*0240*/  ULEA UR11, UR5, UR8, 0x2 ;  /* 0x00000008050b7291 */ /* 0x000fe4000f8e10ff */
[----:B------:R-:W-:-:S04]  /*0250*/  UIADD3 UR5, UPT, UPT, UR5, 0x10, URZ ;  /* 0x0000001005057890 */ /* 0x000fc8000fffe0ff */
[----:B------:R-:W-:-:S03]  /*0260*/  UISETP.NE.AND UP2, UPT, UR5, UR6, UPT ;  /* 0x000000060500728c */ /* 0x000fc6000bf45270 */
[----:B------:R-:W-:Y:S04]  /*0270*/  STL.64 [UR11], RZ ;  /* 0x000000ffff007987 */ /* 0x000fe80008100a0b */
[----:B------:R-:W-:Y:S04]  /*0280*/  STL.64 [UR11+0x8], RZ ;  /* 0x000008ffff007987 */ /* 0x000fe80008100a0b */
[----:B------:R-:W-:Y:S04]  /*0290*/  STL.64 [UR11+0x10], RZ ;  /* 0x000010ffff007987 */ /* 0x000fe80008100a0b */
[----:B------:R-:W-:Y:S04]  /*02a0*/  STL.64 [UR11+0x18], RZ ;  /* 0x000018ffff007987 */ /* 0x000fe80008100a0b */
[----:B------:R-:W-:Y:S04]  /*02b0*/  STL.64 [UR11+0x20], RZ ;  /* 0x000020ffff007987 */ /* 0x000fe80008100a0b */
[----:B------:R-:W-:Y:S04]  /*02c0*/  STL.64 [UR11+0x28], RZ ;  /* 0x000028ffff007987 */ /* 0x000fe80008100a0b */
[----:B------:R-:W-:Y:S04]  /*02d0*/  STL.64 [UR11+0x30], RZ ;  /* 0x000030ffff007987 */ /* 0x000fe80008100a0b */
[----:B------:R-:W-:Y:S01]  /*02e0*/  STL.64 [UR11+0x38], RZ ;  /* 0x000038ffff007987 */ /* 0x000fe20008100a0b */
[----:B------:R-:W-:Y:S05]  /*02f0*/  BRA.U UP2, `(.L_x_2) ;  /* 0xfffffffd02d07547 */ /* 0x000fea000b83ffff */
[----:B------:R-:W-:-:S05]  /*0300*/  UMOV UR5, UR6 ;  /* 0x0000000600057c82 */ /* 0x000fca0008000000 */
.L_x_1:
[----:B------:R-:W-:-:S09]  /*0310*/  UISETP.NE.AND UP2, UPT, UR9, URZ, UPT ;  /* 0x000000ff0900728c */ /* 0x000fd2000bf45270 */
[----:B------:R-:W-:Y:S05]  /*0320*/  BRA.U !UP2, `(.L_x_3) ;  /* 0x000000010a607547 */ /* 0x000fea000b800000 */
[----:B------:R-:W-:Y:S01]  /*0330*/  PLOP3.LUT P1, PT, PT, PT, UP0, 0x80, 0x8 ;  /* 0x000000000008781c */ /* 0x000fe20003f2f008 */
[----:B------:R-:W-:Y:S02]  /*0340*/  @UP0 ULEA UR11, UR5, UR8, 0x2 ;  /* 0x00000008050b0291 */ /* 0x000fe4000f8e10ff */
[----:B------:R-:W-:Y:S02]  /*0350*/  UISETP.NE.AND UP2, UPT, UR10, URZ, UPT ;  /* 0x000000ff0a00728c */ /* 0x000fe4000bf45270 */
[----:B------:R-:W-:-:S08]  /*0360*/  @UP0 UIADD3 UR5, UPT, UPT, UR5, 0x8, URZ ;  /* 0x0000000805050890 */ /* 0x000fd0000fffe0ff */
[----:B------:R-:W-:Y:S04]  /*0370*/  @P1 STL.64 [UR11], RZ ;  /* 0x000000ffff001987 */ /* 0x000fe80008100a0b */
[----:B------:R-:W-:Y:S04]  /*0380*/  @P1 STL.64 [UR11+0x8], RZ ;  /* 0x000008ffff001987 */ /* 0x000fe80008100a0b */
[----:B------:R-:W-:Y:S04]  /*0390*/  @P1 STL.64 [UR11+0x10], RZ ;  /* 0x000010ffff001987 */ /* 0x000fe80008100a0b */
[----:B------:R-:W-:Y:S01]  /*03a0*/  @P1 STL.64 [UR11+0x18], RZ ;  /* 0x000018ffff001987 */ /* 0x000fe20008100a0b */
[----:B------:R-:W-:Y:S05]  /*03b0*/  BRA.U !UP2, `(.L_x_3) ;  /* 0x000000010a3c7547 */ /* 0x000fea000b800000 */
[----:B------:R-:W-:Y:S01]  /*03c0*/  PLOP3.LUT P1, PT, PT, PT, UP1, 0x80, 0x8 ;  /* 0x000000000008781c */ /* 0x000fe20003f2f018 */
[----:B------:R-:W-:Y:S02]  /*03d0*/  @UP1 ULEA UR11, UR5, UR8, 0x2 ;  /* 0x00000008050b1291 */ /* 0x000fe4000f8e10ff */
[----:B------:R-:W-:Y:S02]  /*03e0*/  UISETP.NE.AND UP2, UPT, UR7, URZ, UPT ;  /* 0x000000ff0700728c */ /* 0x000fe4000bf45270 */
[----:B------:R-:W-:-:S08]  /*03f0*/  @UP1 UIADD3 UR5, UPT, UPT, UR5, 0x4, URZ ;  /* 0x0000000405051890 */ /* 0x000fd0000fffe0ff */
[----:B------:R-:W-:Y:S04]  /*0400*/  @P1 STL.64 [UR11], RZ ;  /* 0x000000ffff001987 */ /* 0x000fe80008100a0b */
[----:B------:R-:W-:Y:S01]  /*0410*/  @P1 STL.64 [UR11+0x8], RZ ;  /* 0x000008ffff001987 */ /* 0x000fe20008100a0b */
[----:B------:R-:W-:Y:S05]  /*0420*/  BRA.U !UP2, `(.L_x_3) ;  /* 0x000000010a207547 */ /* 0x000fea000b800000 */
[----:B------:R-:W-:Y:S02]  /*0430*/  ULEA UR5, UR5, UR8, 0x2 ;  /* 0x0000000805057291 */ /* 0x000fe4000f8e10ff */
[----:B------:R-:W-:-:S07]  /*0440*/  UISETP.NE.AND UP2, UPT, UR7, 0x1, UPT ;  /* 0x000000010700788c */ /* 0x000fce000bf45270 */
[----:B------:R-:W-:Y:S02]  /*0450*/  STL [UR5], RZ ;  /* 0x000000ffff007987 */ /* 0x000fe40008100805 */
[----:B------:R-:W-:Y:S05]  /*0460*/  BRA.U !UP2, `(.L_x_3) ;  /* 0x000000010a107547 */ /* 0x000fea000b800000 */
[----:B------:R-:W-:Y:S01]  /*0470*/  UISETP.NE.AND UP2, UPT, UR7, 0x2, UPT ;  /* 0x000000020700788c */ /* 0x000fe2000bf45270 */
[----:B------:R-:W-:Y:S05]  /*0480*/  STL [UR5+0x4], RZ ;  /* 0x000004ffff007987 */ /* 0x000fea0008100805 */
[----:B------:R-:W-:-:S13]  /*0490*/  PLOP3.LUT P1, PT, PT, PT, UP2, 0x80, 0x8 ;  /* 0x000000000008781c */ /* 0x000fda0003f2f028 */
[----:B------:R-:W-:Y:S01]  /*04a0*/  @P1 STL [UR5+0x8], RZ ;  /* 0x000008ffff001987 */ /* 0x000fe20008100805 */
.L_x_3:
[----:B------:R-:W-:Y:S05]  /*04b0*/  @P0 BRA `(.L_x_4) ;  /* 0xfffffffc003c0947 */ /* 0x000fea000383ffff */
.L_x_0:
[----:B------:R-:W-:-:S09]  /*04c0*/  UISETP.GE.AND UP0, UPT, UR40, 0x1, UPT ;  /* 0x000000012800788c */ /* 0x000fd2000bf06270 */
[----:B------:R-:W-:Y:S05]  /*04d0*/  BRA.U !UP0, `(.L_x_5) ;  /* 0x00000045085c7547 */ /* 0x000fea000b800000 */
[----:B------:R-:W0:Y:S02]  /*04e0*/  LDCU.U8 UR4, c[0x0][0x38c] ;  /* 0x00007180ff0477ac */ /* 0x000e240008000000 */
[----:B0-----:R-:W-:-:S04]  /*04f0*/  UPRMT UR4, UR4, 0x8880, URZ ;  /* 0x0000888004047896 */ /* 0x001fc800080000ff */
[----:B------:R-:W-:-:S09]  /*0500*/  UISETP.NE.AND UP0, UPT, UR4, URZ, UPT ;  /* 0x000000ff0400728c */ /* 0x000fd2000bf05270 */
[----:B------:R-:W-:Y:S05]  /*0510*/  BRA.U UP0, `(.L_x_6) ;  /* 0x0000002100907547 */ /* 0x000fea000b800000 */
[----:B------:R-:W-:Y:S02]  /*0520*/  ULOP3.LUT UR42, UR40, 0xf, URZ, 0xc0, !UPT ;  /* 0x0000000f282a7892 */ /* 0x000fe4000f8ec0ff */
[----:B------:R-:W-:-:S12]  /*0530*/  ULOP3.LUT UR40, UR40, 0x7ffffff0, URZ, 0xc0, !UPT ;  /* 0x7ffffff028287892 */ /* 0x000fd8000f8ec0ff */
.L_x_61:
[----:B------:R-:W0:Y:S01]  /*0540*/  LDC.64 R16, c[0x0][0x380] ;  /* 0x0000e000ff107b82 */ /* 0x000e220000000a00 */
[----:B------:R-:W-:Y:S01]  /*0550*/  MOV R0, 0x0 ;  /* 0x0000000000007802 */ /* 0x000fe20000000f00 */
[----:B------:R-:W1:Y:S01]  /*0560*/  LDCU.64 UR4, c[0x4][0x8] ;  /* 0x01000100ff0477ac */ /* 0x000e620008000a00 */
[----:B0-----:R-:W-:-:S05]  /*0570*/  IMAD.WIDE.U32 R16, R19, 0x8, R16 ;  /* 0x0000000813107825 */ /* 0x001fca00078e0010 */
[----:B------:R-:W2:Y:S04]  /*0580*/  LDG.E.64 R12, desc[UR36][R16.64] ;  /* 0x00000024100c7981 */ /* 0x000ea8000c1e1b00 */
[----:B--2---:R-:W2:Y:S04]  /*0590*/  LD.E R8, desc[UR36][R12.64] ;  /* 0x000000240c087980 */ /* 0x004ea8000c101900 */
[----:B------:R-:W2:Y:S04]  /*05a0*/  LD.E R9, desc[UR36][R12.64+0x4] ;  /* 0x000004240c097980 */ /* 0x000ea8000c101900 */
[----:B------:R-:W2:Y:S04]  /*05b0*/  LD.E R10, desc[UR36][R12.64+0x8] ;  /* 0x000008240c0a7980 */ /* 0x000ea8000c101900 */
[----:B------:R-:W2:Y:S01]  /*05c0*/  LD.E R11, desc[UR36][R12.64+0xc] ;  /* 0x00000c240c0b7980 */ /* 0x000ea2000c101900 */
[----:B------:R0:W3:Y:S01]  /*05d0*/  LDC.64 R14, c[0x4][R0] ;  /* 0x01000000000e7b82 */ /* 0x0000e20000000a00 */
[----:B-1----:R-:W-:Y:S01]  /*05e0*/  IMAD.U32 R4, RZ, RZ, UR4 ;  /* 0x00000004ff047e24 */ /* 0x002fe2000f8e00ff */
[----:B------:R-:W-:Y:S01]  /*05f0*/  MOV R7, R2 ;  /* 0x0000000200077202 */ /* 0x000fe20000000f00 */
[----:B------:R-:W-:-:S02]  /*0600*/  IMAD.U32 R5, RZ, RZ, UR5 ;  /* 0x00000005ff057e24 */ /* 0x000fc4000f8e00ff */
[----:B------:R-:W-:Y:S01]  /*0610*/  IMAD.MOV.U32 R6, RZ, RZ, R18 ;  /* 0x000000ffff067224 */ /* 0x000fe200078e0012 */
[----:B--23--:R0:W-:Y:S06]  /*0620*/  STL.128 [R1+0x190], R8 ;  /* 0x0001900801007387 */ /* 0x00c1ec0000100c00 */
[----:B------:R-:W-:-:S07]  /*0630*/  LEPC R20, `(.L_x_7) ;  /* 0x000000001014794e */ /* 0x000fce0000000000 */
[----:B0-----:R-:W-:Y:S05]  /*0640*/  CALL.ABS.NOINC R14 ;  /* 0x000000000e007343 */ /* 0x001fea0003c00000 */
.L_x_7:
[----:B------:R-:W2:Y:S04]  /*0650*/  LDG.E.64 R10, desc[UR36][R16.64] ;  /* 0x00000024100a7981 */ /* 0x000ea8000c1e1b00 */
[----:B--2---:R-:W2:Y:S04]  /*0660*/  LD.E R0, desc[UR36][R10.64] ;  /* 0x000000240a007980 */ /* 0x004ea8000c101900 */
[----:B------:R-:W2:Y:S04]  /*0670*/  LD.E R3, desc[UR36][R10.64+0x8] ;  /* 0x000008240a037980 */ /* 0x000ea8000c101900 */
[----:B------:R0:W5:Y:S01]  /*0680*/  LD.E R22, desc[UR36][R10.64+0xc] ;  /* 0x00000c240a167980 */ /* 0x000162000c101900 */
[----:B------:R-:W-:Y:S01]  /*0690*/  BSSY.RECONVERGENT B0, `(.L_x_8) ;  /* 0x000001a000007945 */ /* 0x000fe20003800200 */
[----:B--2---:R-:W-:-:S02]  /*06a0*/  VIMNMX R23, PT, PT, R0, R3, !PT ;  /* 0x0000000300177248 */ /* 0x004fc40007fe0100 */
[----:B------:R-:W-:-:S04]  /*06b0*/  VIMNMX R6, PT, PT, R0, R3, PT ;  /* 0x0000000300067248 */ /* 0x000fc80003fe0100 */
[----:B------:R-:W-:-:S04]  /*06c0*/  IADD3 R0, PT, PT, R23, 0x1, -R6 ;  /* 0x0000000117007810 */ /* 0x000fc80007ffe806 */
[----:B------:R-:W-:Y:S01]  /*06d0*/  LOP3.LUT P0, R5, R0, 0x3, RZ, 0xc0, !PT ;  /* 0x0000000300057812 */ /* 0x000fe2000780c0ff */
[----:B------:R-:W-:-:S12]  /*06e0*/  IMAD.MOV.U32 R0, RZ, RZ, R6 ;  /* 0x000000ffff007224 */ /* 0x000fd800078e0006 */
[----:B0-----:R-:W-:Y:S05]  /*06f0*/  @!P0 BRA `(.L_x_9) ;  /* 0x00000000004c8947 */ /* 0x001fea0003800000 */
[----:B------:R-:W-:-:S04]  /*0700*/  IMAD.MOV.U32 R3, RZ, RZ, 0x28 ;  /* 0x00000028ff037424 */ /* 0x000fc800078e00ff */
[----:B-----5:R-:W-:-:S04]  /*0710*/  IMAD R0, R22, R3, UR41 ;  /* 0x0000002916007e24 */ /* 0x020fc8000f8e0203 */
[----:B------:R-:W-:-:S05]  /*0720*/  IMAD R3, R6, 0x4, R0 ;  /* 0x0000000406037824 */ /* 0x000fca00078e0200 */
[----:B------:R-:W2:Y:S01]  /*0730*/  LDL R0, [R3] ;  /* 0x0000000003007983 */ /* 0x000ea20000100800 */
[----:B------:R-:W-:Y:S02]  /*0740*/  ISETP.NE.AND P0, PT, R5, 0x1, PT ;  /* 0x000000010500780c */ /* 0x000fe40003f05270 */
[----:B--2---:R-:W-:Y:S01]  /*0750*/  IADD3 R4, PT, PT, R0, 0x1, RZ ;  /* 0x0000000100047810 */ /* 0x004fe20007ffe0ff */
[----:B------:R-:W-:-:S04]  /*0760*/  VIADD R0, R6, 0x1 ;  /* 0x0000000106007836 */ /* 0x000fc80000000000 */
[----:B------:R0:W-:Y:S06]  /*0770*/  STL [R3], R4 ;  /* 0x0000000403007387 */ /* 0x0001ec0000100800 */
[----:B------:R-:W-:Y:S05]  /*0780*/  @!P0 BRA `(.L_x_9) ;  /* 0x0000000000288947 */ /* 0x000fea0003800000 */
[----:B------:R-:W0:Y:S01]  /*0790*/  LDL R0, [R3+0x4] ;  /* 0x0000040003007983 */ /* 0x000e220000100800 */
[----:B------:R-:W-:Y:S01]  /*07a0*/  ISETP.NE.AND P0, PT, R5, 0x2, PT ;  /* 0x000000020500780c */ /* 0x000fe20003f05270 */
[----:B0-----:R-:W-:Y:S02]  /*07b0*/  VIADD R4, R0, 0x1 ;  /* 0x0000000100047836 */ /* 0x001fe40000000000 */
[----:B------:R-:W-:-:S03]  /*07c0*/  VIADD R0, R6, 0x2 ;  /* 0x0000000206007836 */ /* 0x000fc60000000000 */
[----:B------:R1:W-:Y:S07]  /*07d0*/  STL [R3+0x4], R4 ;  /* 0x0000040403007387 */ /* 0x0003ee0000100800 */
[----:B------:R-:W-:Y:S05]  /*07e0*/  @!P0 BRA `(.L_x_9) ;  /* 0x0000000000108947 */ /* 0x000fea0003800000 */
[----:B------:R-:W1:Y:S02]  /*07f0*/  LDL R0, [R3+0x8] ;  /* 0x0000080003007983 */ /* 0x000e640000100800 */
[----:B-1----:R-:W-:Y:S01]  /*0800*/  IADD3 R4, PT, PT, R0, 0x1, RZ ;  /* 0x0000000100047810 */ /* 0x002fe20007ffe0ff */
[----:B------:R-:W-:-:S04]  /*0810*/  VIADD R0, R6, 0x3 ;  /* 0x0000000306007836 */ /* 0x000fc80000000000 */
[----:B------:R2:W-:Y:S03]  /*0820*/  STL [R3+0x8], R4 ;  /* 0x0000080403007387 */ /* 0x0005e60000100800 */
.L_x_9:
[----:B------:R-:W-:Y:S05]  /*0830*/  BSYNC.RECONVERGENT B0 ;  /* 0x0000000000007941 */ /* 0x000fea0003800200 */
.L_x_8:
[----:B012---:R-:W-:Y:S01]  /*0840*/  IMAD.IADD R3, R23, 0x1, -R6 ;  /* 0x0000000117037824 */ /* 0x007fe200078e0a06 */
[----:B------:R-:W-:Y:S04]  /*0850*/  BSSY.RECONVERGENT B0, `(.L_x_10) ;  /* 0x0000019000007945 */ /* 0x000fe80003800200 */
[----:B------:R-:W-:-:S13]  /*0860*/  ISETP.GE.U32.AND P0, PT, R3, 0x3, PT ;  /* 0x000000030300780c */ /* 0x000fda0003f06070 */
[----:B------:R-:W-:Y:S05]  /*0870*/  @!P0 BRA `(.L_x_11) ;  /* 0x0000000000588947 */ /* 0x000fea0003800000 */
[----:B------:R-:W-:Y:S01]  /*0880*/  IMAD.MOV.U32 R15, RZ, RZ, 0x28 ;  /* 0x00000028ff0f7424 */ /* 0x000fe200078e00ff */
[----:B------:R-:W-:Y:S01]  /*0890*/  IADD3 R3, PT, PT, -R23, R0, RZ ;  /* 0x0000000017037210 */ /* 0x000fe20007ffe1ff */
[----:B------:R-:W-:Y:S02]  /*08a0*/  VIADD R0, R0, 0xffffffff ;  /* 0xffffffff00007836 */ /* 0x000fe40000000000 */
[----:B-----5:R-:W-:-:S07]  /*08b0*/  IMAD R15, R22, R15, UR41 ;  /* 0x00000029160f7e24 */ /* 0x020fce000f8e020f */
.L_x_12:
[----:B0-----:R-:W-:-:S04]  /*08c0*/  VIADD R4, R0, 0x1 ;  /* 0x0000000100047836 */ /* 0x001fc80000000000 */
[----:B------:R-:W-:-:S05]  /*08d0*/  IMAD R4, R4, 0x4, R15 ;  /* 0x0000000404047824 */ /* 0x000fca00078e020f */
[----:B------:R-:W2:Y:S04]  /*08e0*/  LDL R5, [R4] ;  /* 0x0000000004057983 */ /* 0x000ea80000100800 */
[----:B------:R-:W3:Y:S04]  /*08f0*/  LDL R6, [R4+0x4] ;  /* 0x0000040004067983 */ /* 0x000ee80000100800 */
[----:B------:R-:W4:Y:S04]  /*0900*/  LDL R8, [R4+0x8] ;  /* 0x0000080004087983 */ /* 0x000f280000100800 */
[----:B------:R-:W5:Y:S01]  /*0910*/  LDL R12, [R4+0xc] ;  /* 0x00000c00040c7983 */ /* 0x000f620000100800 */
[----:B------:R-:W-:Y:S01]  /*0920*/  IADD3 R3, PT, PT, R3, 0x4, RZ ;  /* 0x0000000403037810 */ /* 0x000fe20007ffe0ff */
[----:B------:R-:W-:-:S03]  /*0930*/  VIADD R0, R0, 0x4 ;  /* 0x0000000400007836 */ /* 0x000fc60000000000 */
[----:B------:R-:W-:Y:S02]  /*0940*/  ISETP.NE.AND P0, PT, R3, 0x1, PT ;  /* 0x000000010300780c */ /* 0x000fe40003f05270 */
[----:B--2---:R-:W-:Y:S01]  /*0950*/  IADD3 R5, PT, PT, R5, 0x1, RZ ;  /* 0x0000000105057810 */ /* 0x004fe20007ffe0ff */
[----:B---3--:R-:W-:-:S04]  /*0960*/  VIADD R7, R6, 0x1 ;  /* 0x0000000106077836 */ /* 0x008fc80000000000 */
[----:B------:R0:W-:Y:S01]  /*0970*/  STL [R4], R5 ;  /* 0x0000000504007387 */ /* 0x0001e20000100800 */
[----:B----4-:R-:W-:-:S03]  /*0980*/  VIADD R9, R8, 0x1 ;  /* 0x0000000108097836 */ /* 0x010fc60000000000 */
[----:B------:R0:W-:Y:S01]  /*0990*/  STL [R4+0x4], R7 ;  /* 0x0000040704007387 */ /* 0x0001e20000100800 */
[----:B-----5:R-:W-:-:S03]  /*09a0*/  VIADD R13, R12, 0x1 ;  /* 0x000000010c0d7836 */ /* 0x020fc60000000000 */
[----:B------:R0:W-:Y:S04]  /*09b0*/  STL [R4+0x8], R9 ;  /* 0x0000080904007387 */ /* 0x0001e80000100800 */
[----:B------:R0:W-:Y:S01]  /*09c0*/  STL [R4+0xc], R13 ;  /* 0x00000c0d04007387 */ /* 0x0001e20000100800 */
[----:B------:R-:W-:Y:S05]  /*09d0*/  @P0 BRA `(.L_x_12) ;  /* 0xfffffffc00b80947 */ /* 0x000fea000383ffff */
.L_x_11:
[----:B------:R-:W-:Y:S05]  /*09e0*/  BSYNC.RECONVERGENT B0 ;  /* 0x0000000000007941 */ /* 0x000fea0003800200 */
.L_x_10:
[----:B------:R1:W5:Y:S01]  /*09f0*/  LD.E R25, desc[UR36][R10.64+0x4] ;  /* 0x000004240a197980 */ /* 0x000362000c101900 */
[----:B------:R-:W-:Y:S01]  /*0a00*/  MOV R8, 0x0 ;  /* 0x0000000000087802 */ /* 0x000fe20000000f00 */
[----:B------:R-:W2:Y:S01]  /*0a10*/  LDCU.64 UR4, c[0x4][0x18] ;  /* 0x01000300ff0477ac */ /* 0x000ea20008000a00 */
[----:B0-----:R-:W-:-:S04]  /*0a20*/  CS2R R6, SRZ ;  /* 0x0000000000067805 */ /* 0x001fc8000001ff00 */
[----:B------:R-:W0:Y:S01]  /*0a30*/  LDC.64 R8, c[0x4][R8] ;  /* 0x0100000008087b82 */ /* 0x000e220000000a00 */
[----:B--2---:R-:W-:Y:S02]  /*0a40*/  IMAD.U32 R4, RZ, RZ, UR4 ;  /* 0x00000004ff047e24 */ /* 0x004fe4000f8e00ff */
[----:B-1----:R-:W-:-:S07]  /*0a50*/  IMAD.U32 R5, RZ, RZ, UR5 ;  /* 0x00000005ff057e24 */ /* 0x002fce000f8e00ff */
[----:B------:R-:W-:-:S07]  /*0a60*/  LEPC R20, `(.L_x_13) ;  /* 0x000000001014794e */ /* 0x000fce0000000000 */
[----:B0----5:R-:W-:Y:S05]  /*0a70*/  CALL.ABS.NOINC R8 ;  /* 0x0000000008007343 */ /* 0x021fea0003c00000 */
.L_x_13:
[----:B------:R-:W-:Y:S01]  /*0a80*/  ISETP.GT.AND P0, PT, R25, R22, PT ;  /* 0x000000161900720c */ /* 0x000fe20003f04270 */
[----:B------:R-:W-:-:S12]  /*0a90*/  BSSY.RECONVERGENT B0, `(.L_x_14) ;  /* 0x0000005000007945 */ /* 0x000fd80003800200 */
[----:B------:R-:W-:Y:S05]  /*0aa0*/  @!P0 BRA `(.L_x_15) ;  /* 0x00000000000c8947 */ /* 0x000fea0003800000 */
[----:B------:R-:W2:Y:S04]  /*0ab0*/  LDG.E.64 R16, desc[UR36][R16.64] ;  /* 0x0000002410107981 */ /* 0x000ea8000c1e1b00 */
[----:B--2---:R0:W5:Y:S04]  /*0ac0*/  LD.E R25, desc[UR36][R16.64+0xc] ;  /* 0x00000c2410197980 */ /* 0x004168000c101900 */
[----:B------:R0:W5:Y:S02]  /*0ad0*/  LD.E R22, desc[UR36][R16.64+0x4] ;  /* 0x0000042410167980 */ /* 0x000164000c101900 */
.L_x_15:
[----:B------:R-:W-:Y:S05]  /*0ae0*/  BSYNC.RECONVERGENT B0 ;  /* 0x0000000000007941 */ /* 0x000fea0003800200 */
.L_x_14:
[----:B-----5:R-:W-:Y:S01]  /*0af0*/  ISETP.GE.AND P0, PT, R25, R22, PT ;  /* 0x000000161900720c */ /* 0x020fe20003f06270 */
[----:B------:R-:W-:-:S12]  /*0b00*/  BSSY.RECONVERGENT B0, `(.L_x_16) ;  /* 0x000002e000007945 */ /* 0x000fd80003800200 */
[----:B------:R-:W-:Y:S05]  /*0b10*/  @P0 BRA `(.L_x_17) ;  /* 0x0000000000b00947 */ /* 0x000fea0003800000 */
[----:B------:R-:W-:Y:S01]  /*0b20*/  IADD3 R0, PT, PT, -R25, R22, RZ ;  /* 0x0000001619007210 */ /* 0x000fe20007ffe1ff */
[----:B------:R-:W-:Y:S01]  /*0b30*/  IMAD.MOV.U32 R12, RZ, RZ, 0x4 ;  /* 0x00000004ff0c7424 */ /* 0x000fe200078e00ff */
[----:B------:R-:W-:Y:S01]  /*0b40*/  BSSY.RECONVERGENT B1, `(.L_x_18) ;  /* 0x0000016000017945 */ /* 0x000fe20003800200 */
[----:B------:R-:W-:Y:S01]  /*0b50*/  IMAD.MOV.U32 R3, RZ, RZ, R25 ;  /* 0x000000ffff037224 */ /* 0x000fe200078e0019 */
[----:B------:R-:W-:Y:S01]  /*0b60*/  LOP3.LUT P0, R4, R0, 0x3, RZ, 0xc0, !PT ;  /* 0x0000000300047812 */ /* 0x000fe2000780c0ff */
[----:B------:R-:W-:-:S12]  /*0b70*/  IMAD R12, R23, R12, UR41 ;  /* 0x00000029170c7e24 */ /* 0x000fd8000f8e020c */
[----:B------:R-:W-:Y:S05]  /*0b80*/  @!P0 BRA `(.L_x_19) ;  /* 0x0000000000448947 */ /* 0x000fea0003800000 */
[----:B------:R-:W-:-:S05]  /*0b90*/  IMAD R0, R25, 0x28, R12 ;  /* 0x0000002819007824 */ /* 0x000fca00078e020c */
[----:B------:R-:W2:Y:S01]  /*0ba0*/  LDL R3, [R0] ;  /* 0x0000000000037983 */ /* 0x000ea20000100800 */
[----:B------:R-:W-:Y:S01]  /*0bb0*/  ISETP.NE.AND P0, PT, R4, 0x1, PT ;  /* 0x000000010400780c */ /* 0x000fe20003f05270 */
[----:B--2---:R-:W-:Y:S01]  /*0bc0*/  VIADD R5, R3, 0x1 ;  /* 0x0000000103057836 */ /* 0x004fe20000000000 */
[----:B------:R-:W-:-:S04]  /*0bd0*/  IADD3 R3, PT, PT, R25, 0x1, RZ ;  /* 0x0000000119037810 */ /* 0x000fc80007ffe0ff */
[----:B------:R1:W-:Y:S07]  /*0be0*/  STL [R0], R5 ;  /* 0x0000000500007387 */ /* 0x0003ee0000100800 */
[----:B------:R-:W-:Y:S05]  /*0bf0*/  @!P0 BRA `(.L_x_19) ;  /* 0x0000000000288947 */ /* 0x000fea0003800000 */
[----:B------:R-:W1:Y:S01]  /*0c00*/  LDL R3, [R0+0x28] ;  /* 0x0000280000037983 */ /* 0x000e620000100800 */
[----:B------:R-:W-:Y:S01]  /*0c10*/  ISETP.NE.AND P0, PT, R4, 0x2, PT ;  /* 0x000000020400780c */ /* 0x000fe20003f05270 */
[----:B-1----:R-:W-:Y:S02]  /*0c20*/  VIADD R5, R3, 0x1 ;  /* 0x0000000103057836 */ /* 0x002fe40000000000 */
[----:B------:R-:W-:-:S03]  /*0c30*/  VIADD R3, R25, 0x2 ;  /* 0x0000000219037836 */ /* 0x000fc60000000000 */
[----:B------:R2:W-:Y:S07]  /*0c40*/  STL [R0+0x28], R5 ;  /* 0x0000280500007387 */ /* 0x0005ee0000100800 */
[----:B------:R-:W-:Y:S05]  /*0c50*/  @!P0 BRA `(.L_x_19) ;  /* 0x0000000000108947 */ /* 0x000fea0003800000 */
[----:B------:R-:W2:Y:S02]  /*0c60*/  LDL R3, [R0+0x50] ;  /* 0x0000500000037983 */ /* 0x000ea40000100800 */
[----:B--2---:R-:W-:Y:S01]  /*0c70*/  VIADD R5, R3, 0x1 ;  /* 0x0000000103057836 */ /* 0x004fe20000000000 */
[----:B------:R-:W-:-:S04]  /*0c80*/  IADD3 R3, PT, PT, R25, 0x3, RZ ;  /* 0x0000000319037810 */ /* 0x000fc80007ffe0ff */
[----:B------:R3:W-:Y:S03]  /*0c90*/  STL [R0+0x50], R5 ;  /* 0x0000500500007387 */ /* 0x0007e60000100800 */
.L_x_19:
[----:B------:R-:W-:Y:S05]  /*0ca0*/  BSYNC.RECONVERGENT B1 ;  /* 0x0000000000017941 */ /* 0x000fea0003800200 */
.L_x_18:
[----:B-123--:R-:W-:-:S05]  /*0cb0*/  IMAD.IADD R0, R25, 0x1, -R22 ;  /* 0x0000000119007824 */ /* 0x00efca00078e0a16 */
[----:B------:R-:W-:-:S13]  /*0cc0*/  ISETP.GT.U32.AND P0, PT, R0, -0x4, PT ;  /* 0xfffffffc0000780c */ /* 0x000fda0003f04070 */
[----:B------:R-:W-:Y:S05]  /*0cd0*/  @P0 BRA `(.L_x_17) ;  /* 0x0000000000400947 */ /* 0x000fea0003800000 */
.L_x_20:
[----:B-1----:R-:W-:-:S05]  /*0ce0*/  IMAD R0, R3, 0x28, R12 ;  /* 0x0000002803007824 */ /* 0x002fca00078e020c */
[----:B------:R-:W2:Y:S04]  /*0cf0*/  LDL R4, [R0] ;  /* 0x0000000000047983 */ /* 0x000ea80000100800 */
[----:B------:R-:W3:Y:S04]  /*0d00*/  LDL R6, [R0+0x28] ;  /* 0x0000280000067983 */ /* 0x000ee80000100800 */
[----:B------:R-:W4:Y:S04]  /*0d10*/  LDL R8, [R0+0x50] ;  /* 0x0000500000087983 */ /* 0x000f280000100800 */
[----:B------:R-:W5:Y:S01]  /*0d20*/  LDL R10, [R0+0x78] ;  /* 0x00007800000a7983 */ /* 0x000f620000100800 */
[----:B------:R-:W-:-:S05]  /*0d30*/  VIADD R3, R3, 0x4 ;  /* 0x0000000403037836 */ /* 0x000fca0000000000 */
[----:B------:R-:W-:Y:S01]  /*0d40*/  ISETP.NE.AND P0, PT, R3, R22, PT ;  /* 0x000000160300720c */ /* 0x000fe20003f05270 */
[----:B--2---:R-:W-:Y:S02]  /*0d50*/  VIADD R5, R4, 0x1 ;  /* 0x0000000104057836 */ /* 0x004fe40000000000 */
[----:B---3--:R-:W-:-:S03]  /*0d60*/  VIADD R7, R6, 0x1 ;  /* 0x0000000106077836 */ /* 0x008fc60000000000 */
[----:B------:R1:W-:Y:S01]  /*0d70*/  STL [R0], R5 ;  /* 0x0000000500007387 */ /* 0x0003e20000100800 */
[----:B----4-:R-:W-:-:S03]  /*0d80*/  IADD3 R9, PT, PT, R8, 0x1, RZ ;  /* 0x0000000108097810 */ /* 0x010fc60007ffe0ff */
[----:B------:R1:W-:Y:S01]  /*0d90*/  STL [R0+0x28], R7 ;  /* 0x0000280700007387 */ /* 0x0003e20000100800 */
[----:B-----5:R-:W-:-:S03]  /*0da0*/  VIADD R11, R10, 0x1 ;  /* 0x000000010a0b7836 */ /* 0x020fc60000000000 */
[----:B------:R1:W-:Y:S04]  /*0db0*/  STL [R0+0x50], R9 ;  /* 0x0000500900007387 */ /* 0x0003e80000100800 */
[----:B------:R1:W-:Y:S01]  /*0dc0*/  STL [R0+0x78], R11 ;  /* 0x0000780b00007387 */ /* 0x0003e20000100800 */
[----:B------:R-:W-:Y:S05]  /*0dd0*/  @P0 BRA `(.L_x_20) ;  /* 0xfffffffc00c00947 */ /* 0x000fea000383ffff */
.L_x_17:
[----:B------:R-:W-:Y:S05]  /*0de0*/  BSYNC.RECONVERGENT B0 ;  /* 0x0000000000007941 */ /* 0x000fea0003800200 */
.L_x_16:
[----:B------:R-:W-:Y:S01]  /*0df0*/  BSSY.RECONVERGENT B7, `(.L_x_21) ;  /* 0x0000187000077945 */ /* 0x000fe20003800200 */
[----:B------:R-:W-:-:S07]  /*0e00*/  IMAD.MOV.U32 R24, RZ, RZ, RZ ;  /* 0x000000ffff187224 */ /* 0x000fce00078e00ff */
.L_x_59:
[----:B0-----:R-:W0:Y:S01]  /*0e10*/  LDC R16, c[0x0][0x388] ;  /* 0x0000e200ff107b82 */ /* 0x001e220000000800 */
[----:B------:R-:W2:Y:S01]  /*0e20*/  LDCU.64 UR4, c[0x4][0x20] ;  /* 0x01000400ff0477ac */ /* 0x000ea20008000a00 */
[----:B-1----:R-:W-:Y:S02]  /*0e30*/  MOV R0, 0x0 ;  /* 0x0000000000007802 */ /* 0x002fe40000000f00 */
[----:B------:R-:W-:-:S04]  /*0e40*/  CS2R R6, SRZ ;  /* 0x0000000000067805 */ /* 0x000fc8000001ff00 */
[----:B------:R1:W3:Y:S01]  /*0e50*/  LDC.64 R8, c[0x4][R0] ;  /* 0x0100000000087b82 */ /* 0x0002e20000000a00 */
[----:B--2---:R-:W-:Y:S01]  /*0e60*/  MOV R4, UR4 ;  /* 0x0000000400047c02 */ /* 0x004fe20008000f00 */
[----:B------:R-:W-:Y:S01]  /*0e70*/  IMAD.U32 R5, RZ, RZ, UR5 ;  /* 0x00000005ff057e24 */ /* 0x000fe2000f8e00ff */
[----:B0-----:R-:W-:-:S04]  /*0e80*/  ISETP.GE.U32.AND P0, PT, R16, 0x10, PT ;  /* 0x000000101000780c */ /* 0x001fc80003f06070 */
[----:B-1----:R-:W-:-:S09]  /*0e90*/  P2R R0, PR, RZ, 0x1 ;  /* 0x00000001ff007803 */ /* 0x002fd20000000000 */
[----:B------:R-:W-:-:S07]  /*0ea0*/  LEPC R20, `(.L_x_22) ;  /* 0x000000001014794e */ /* 0x000fce0000000000 */
[----:B---3--:R-:W-:Y:S05]  /*0eb0*/  CALL.ABS.NOINC R8 ;  /* 0x0000000008007343 */ /* 0x008fea0003c00000 */
.L_x_22:
[----:B------:R-:W-:Y:S01]  /*0ec0*/  ISETP.GE.U32.AND P6, PT, R16, 0x10, PT ;  /* 0x000000101000780c */ /* 0x000fe20003fc6070 */
[----:B------:R-:W-:-:S12]  /*0ed0*/  IMAD.MOV.U32 R23, RZ, RZ, RZ ;  /* 0x000000ffff177224 */ /* 0x000fd800078e00ff */
[----:B------:R-:W-:Y:S05]  /*0ee0*/  @!P6 BRA `(.L_x_23) ;  /* 0x0000000800c4e947 */ /* 0x000fea0003800000 */
[----:B------:R-:W-:Y:S01]  /*0ef0*/  BSSY.RECONVERGENT B6, `(.L_x_24) ;  /* 0x00000af000067945 */ /* 0x000fe20003800200 */
[----:B------:R-:W-:-:S07]  /*0f00*/  IMAD.MOV.U32 R22, RZ, RZ, RZ ;  /* 0x000000ffff167224 */ /* 0x000fce00078e00ff */
.L_x_41:
[----:B------:R-:W-:Y:S01]  /*0f10*/  HFMA2 R17, -RZ, RZ, 0, 2.384185791015625e-06 ;  /* 0x00000028ff117431 */ /* 0x000fe200000001ff */
[----:B------:R-:W-:Y:S01]  /*0f20*/  MOV R16, 0x0 ;  /* 0x0000000000107802 */ /* 0x000fe20000000f00 */
[----:B------:R-:W0:Y:S03]  /*0f30*/  LDCU.64 UR4, c[0x4][0x28] ;  /* 0x01000500ff0477ac */ /* 0x000e260008000a00 */
[----:B------:R-:W-:-:S04]  /*0f40*/  IMAD R17, R24, R17, UR41 ;  /* 0x0000002918117e24 */ /* 0x000fc8000f8e0211 */
[----:B------:R-:W-:-:S05]  /*0f50*/  IMAD R17, R22, 0x4, R17 ;  /* 0x0000000416117824 */ /* 0x000fca00078e0211 */
[----:B------:R-:W2:Y:S01]  /*0f60*/  LDL R0, [R17] ;  /* 0x0000000011007983 */ /* 0x000ea20000100800 */
[----:B------:R1:W3:Y:S01]  /*0f70*/  LDC.64 R8, c[0x4][R16] ;  /* 0x0100000010087b82 */ /* 0x0002e20000000a00 */
[----:B------:R-:W-:Y:S01]  /*0f80*/  UIADD3 UR6, UP0, UPT, UR38, 0x190, URZ ;  /* 0x0000019026067890 */ /* 0x000fe2000ff1e0ff */
[----:B------:R-:W-:Y:S02]  /*0f90*/  VIADD R22, R22, 0x10 ;  /* 0x0000001016167836 */ /* 0x000fe40000000000 */
[----:B0-----:R-:W-:Y:S01]  /*0fa0*/  IMAD.U32 R4, RZ, RZ, UR4 ;  /* 0x00000004ff047e24 */ /* 0x001fe2000f8e00ff */
[----:B------:R-:W-:Y:S01]  /*0fb0*/  UIADD3.X UR7, UPT, UPT, URZ, UR39, URZ, UP0, !UPT ;  /* 0x00000027ff077290 */ /* 0x000fe200087fe4ff */
[----:B------:R-:W-:Y:S01]  /*0fc0*/  IMAD.U32 R5, RZ, RZ, UR5 ;  /* 0x00000005ff057e24 */ /* 0x000fe2000f8e00ff */
[----:B------:R-:W-:Y:S01]  /*0fd0*/  ISETP.NE.AND P0, PT, R22, UR40, PT ;  /* 0x0000002816007c0c */ /* 0x000fe2000bf05270 */
[----:B------:R-:W-:-:S03]  /*0fe0*/  IMAD.U32 R18, RZ, RZ, UR6 ;  /* 0x00000006ff127e24 */ /* 0x000fc6000f8e00ff */
[----:B------:R-:W-:Y:S01]  /*0ff0*/  MOV R2, UR7 ;  /* 0x0000000700027c02 */ /* 0x000fe20008000f00 */
[----:B------:R-:W-:Y:S01]  /*1000*/  IMAD.MOV.U32 R6, RZ, RZ, R18 ;  /* 0x000000ffff067224 */ /* 0x000fe200078e0012 */
[----:B------:R-:W-:Y:S02]  /*1010*/  P2R R23, PR, RZ, 0x1 ;  /* 0x00000001ff177803 */ /* 0x000fe40000000000 */
[----:B------:R-:W-:Y:S01]  /*1020*/  MOV R7, R2 ;  /* 0x0000000200077202 */ /* 0x000fe20000000f00 */
[----:B--23--:R1:W-:Y:S06]  /*1030*/  STL [R1+0x190], R0 ;  /* 0x0001900001007387 */ /* 0x00c3ec0000100800 */
[----:B------:R-:W-:-:S07]  /*1040*/  LEPC R20, `(.L_x_25) ;  /* 0x000000001014794e */ /* 0x000fce0000000000 */
[----:B-1----:R-:W-:Y:S05]  /*1050*/  CALL.ABS.NOINC R8 ;  /* 0x0000000008007343 */ /* 0x002fea0003c00000 */
.L_x_25:
[----:B------:R-:W2:Y:S01]  /*1060*/  LDL R0, [R17+0x4] ;  /* 0x0000040011007983 */ /* 0x000ea20000100800 */
[----:B------:R0:W1:Y:S01]  /*1070*/  LDC.64 R8, c[0x4][R16] ;  /* 0x0100000010087b82 */ /* 0x0000620000000a00 */
[----:B------:R-:W3:Y:S01]  /*1080*/  LDCU.64 UR4, c[0x4][0x28] ;  /* 0x01000500ff0477ac */ /* 0x000ee20008000a00 */
[----:B------:R-:W-:Y:S01]  /*1090*/  IMAD.MOV.U32 R6, RZ, RZ, R18 ;  /* 0x000000ffff067224 */ /* 0x000fe200078e0012 */
[----:B------:R-:W-:Y:S01]  /*10a0*/  MOV R7, R2 ;  /* 0x0000000200077202 */ /* 0x000fe20000000f00 */
[----:B---3--:R-:W-:Y:S02]  /*10b0*/  IMAD.U32 R4, RZ, RZ, UR4 ;  /* 0x00000004ff047e24 */ /* 0x008fe4000f8e00ff */
[----:B------:R-:W-:Y:S01]  /*10c0*/  IMAD.U32 R5, RZ, RZ, UR5 ;  /* 0x00000005ff057e24 */ /* 0x000fe2000f8e00ff */
[----:B-12---:R0:W-:Y:S06]  /*10d0*/  STL [R1+0x190], R0 ;  /* 0x0001900001007387 */ /* 0x0061ec0000100800 */
[----:B------:R-:W-:-:S07]  /*10e0*/  LEPC R20, `(.L_x_26) ;  /* 0x000000001014794e */ /* 0x000fce0000000000 */
[----:B0-----:R-:W-:Y:S05]  /*10f0*/  CALL.ABS.NOINC R8 ;  /* 0x0000000008007343 */ /* 0x001fea0003c00000 */
.L_x_26:
        /* <DEDUP_REMOVED lines=10> */
.L_x_27:
        /* <DEDUP_REMOVED lines=10> */
.L_x_28:
        /* <DEDUP_REMOVED lines=10> */
.L_x_29:
        /* <DEDUP_REMOVED lines=10> */
.L_x_30:
        /* <DEDUP_REMOVED lines=10> */
.L_x_31:
        /* <DEDUP_REMOVED lines=10> */
.L_x_32:
        /* <DEDUP_REMOVED lines=10> */
.L_x_33:
        /* <DEDUP_REMOVED lines=10> */
.L_x_34:
        /* <DEDUP_REMOVED lines=10> */
.L_x_35:
        /* <DEDUP_REMOVED lines=10> */
.L_x_36:
        /* <DEDUP_REMOVED lines=10> */
.L_x_37:
        /* <DEDUP_REMOVED lines=10> */
.L_x_38:
        /* <DEDUP_REMOVED lines=10> */
.L_x_39:
        /* <DEDUP_REMOVED lines=10> */
.L_x_40:
[----:B------:R-:W-:-:S13]  /*19c0*/  ISETP.NE.AND P6, PT, R23, RZ, PT ;  /* 0x000000ff1700720c */ /* 0x000fda0003fc5270 */
[----:B------:R-:W-:Y:S05]  /*19d0*/  @P6 BRA `(.L_x_41) ;  /* 0xfffffff4004c6947 */ /* 0x000fea000383ffff */
[----:B------:R-:W-:Y:S05]  /*19e0*/  BSYNC.RECONVERGENT B6 ;  /* 0x0000000000067941 */ /* 0x000fea0003800200 */
.L_x_24:
[----:B------:R-:W-:-:S07]  /*19f0*/  IMAD.U32 R23, RZ, RZ, UR40 ;  /* 0x00000028ff177e24 */ /* 0x000fce000f8e00ff */
.L_x_23:
[----:B------:R-:W-:-:S09]  /*1a00*/  UISETP.NE.AND UP0, UPT, UR42, URZ, UPT ;  /* 0x000000ff2a00728c */ /* 0x000fd2000bf05270 */
[----:B------:R-:W-:Y:S05]  /*1a10*/  BRA.U !UP0, `(.L_x_42) ;  /* 0x0000000d08007547 */ /* 0x000fea000b800000 */
[----:B------:R-:W-:Y:S01]  /*1a20*/  UIADD3 UR4, UPT, UPT, UR42, -0x1, URZ ;  /* 0xffffffff2a047890 */ /* 0x000fe2000fffe0ff */
[----:B------:R-:W-:-:S03]  /*1a30*/  IMAD.MOV.U32 R3, RZ, RZ, 0x28 ;  /* 0x00000028ff037424 */ /* 0x000fc600078e00ff */
[----:B------:R-:W-:Y:S01]  /*1a40*/  UISETP.GE.U32.AND UP0, UPT, UR4, 0x7, UPT ;  /* 0x000000070400788c */ /* 0x000fe2000bf06070 */
[----:B------:R-:W-:-:S08]  /*1a50*/  IMAD R22, R24, R3, UR41 ;  /* 0x0000002918167e24 */ /* 0x000fd0000f8e0203 */
[----:B------:R-:W-:Y:S05]  /*1a60*/  BRA.U !UP0, `(.L_x_43) ;  /* 0x00000005085c7547 */ /* 0x000fea000b800000 */
[----:B------:R-:W-:Y:S01]  /*1a70*/  IMAD R17, R23, 0x4, R22 ;  /* 0x0000000417117824 */ /* 0x000fe200078e0216 */
[----:B------:R-:W-:Y:S01]  /*1a80*/  MOV R16, 0x0 ;  /* 0x0000000000107802 */ /* 0x000fe20000000f00 */
[----:B------:R-:W0:Y:S03]  /*1a90*/  LDCU.64 UR4, c[0x4][0x28] ;  /* 0x01000500ff0477ac */ /* 0x000e260008000a00 */
[----:B------:R-:W2:Y:S01]  /*1aa0*/  LDL R0, [R17] ;  /* 0x0000000011007983 */ /* 0x000ea20000100800 */
[----:B------:R1:W3:Y:S01]  /*1ab0*/  LDC.64 R8, c[0x4][R16] ;  /* 0x0100000010087b82 */ /* 0x0002e20000000a00 */
[----:B------:R-:W-:-:S04]  /*1ac0*/  UIADD3 UR6, UP0, UPT, UR38, 0x190, URZ ;  /* 0x0000019026067890 */ /* 0x000fc8000ff1e0ff */
[----:B------:R-:W-:Y:S02]  /*1ad0*/  UIADD3.X UR7, UPT, UPT, URZ, UR39, URZ, UP0, !UPT ;  /* 0x00000027ff077290 */ /* 0x000fe400087fe4ff */
[----:B------:R-:W-:-:S04]  /*1ae0*/  MOV R18, UR6 ;  /* 0x0000000600127c02 */ /* 0x000fc80008000f00 */
[----:B------:R-:W-:Y:S01]  /*1af0*/  IMAD.U32 R2, RZ, RZ, UR7 ;  /* 0x00000007ff027e24 */ /* 0x000fe2000f8e00ff */
[----:B------:R-:W-:Y:S01]  /*1b00*/  MOV R6, R18 ;  /* 0x0000001200067202 */ /* 0x000fe20000000f00 */
[----:B0-----:R-:W-:Y:S02]  /*1b10*/  IMAD.U32 R4, RZ, RZ, UR4 ;  /* 0x00000004ff047e24 */ /* 0x001fe4000f8e00ff */
[----:B------:R-:W-:Y:S02]  /*1b20*/  IMAD.U32 R5, RZ, RZ, UR5 ;  /* 0x00000005ff057e24 */ /* 0x000fe4000f8e00ff */
[----:B------:R-:W-:Y:S01]  /*1b30*/  IMAD.MOV.U32 R7, RZ, RZ, R2 ;  /* 0x000000ffff077224 */ /* 0x000fe200078e0002 */
[----:B--23--:R1:W-:Y:S06]  /*1b40*/  STL [R1+0x190], R0 ;  /* 0x0001900001007387 */ /* 0x00c3ec0000100800 */
[----:B------:R-:W-:-:S07]  /*1b50*/  LEPC R20, `(.L_x_44) ;  /* 0x000000001014794e */ /* 0x000fce0000000000 */
[----:B-1----:R-:W-:Y:S05]  /*1b60*/  CALL.ABS.NOINC R8 ;  /* 0x0000000008007343 */ /* 0x002fea0003c00000 */
.L_x_44:
[----:B------:R-:W2:Y:S01]  /*1b70*/  LDL R0, [R17+0x4] ;  /* 0x0000040011007983 */ /* 0x000ea20000100800 */
[----:B------:R0:W1:Y:S01]  /*1b80*/  LDC.64 R8, c[0x4][R16] ;  /* 0x0100000010087b82 */ /* 0x0000620000000a00 */
[----:B------:R-:W3:Y:S01]  /*1b90*/  LDCU.64 UR4, c[0x4][0x28] ;  /* 0x01000500ff0477ac */ /* 0x000ee20008000a00 */
[----:B------:R-:W-:Y:S01]  /*1ba0*/  MOV R6, R18 ;  /* 0x0000001200067202 */ /* 0x000fe20000000f00 */
[----:B------:R-:W-:Y:S02]  /*1bb0*/  IMAD.MOV.U32 R7, RZ, RZ, R2 ;  /* 0x000000ffff077224 */ /* 0x000fe400078e0002 */
[----:B---3--:R-:W-:Y:S02]  /*1bc0*/  IMAD.U32 R4, RZ, RZ, UR4 ;  /* 0x00000004ff047e24 */ /* 0x008fe4000f8e00ff */
[----:B------:R-:W-:Y:S01]  /*1bd0*/  IMAD.U32 R5, RZ, RZ, UR5 ;  /* 0x00000005ff057e24 */ /* 0x000fe2000f8e00ff */
[----:B-12---:R0:W-:Y:S06]  /*1be0*/  STL [R1+0x190], R0 ;  /* 0x0001900001007387 */ /* 0x0061ec0000100800 */
[----:B------:R-:W-:-:S07]  /*1bf0*/  LEPC R20, `(.L_x_45) ;  /* 0x000000001014794e */ /* 0x000fce0000000000 */
[----:B0-----:R-:W-:Y:S05]  /*1c00*/  CALL.ABS.NOINC R8 ;  /* 0x0000000008007343 */ /* 0x001fea0003c00000 */
.L_x_45:
        /* <DEDUP_REMOVED lines=10> */
.L_x_46:
        /* <DEDUP_REMOVED lines=10> */
.L_x_47:
        /* <DEDUP_REMOVED lines=10> */
.L_x_48:
        /* <DEDUP_REMOVED lines=10> */
.L_x_49:
        /* <DEDUP_REMOVED lines=10> */
.L_x_50:
        /* <DEDUP_REMOVED lines=10> */
.L_x_51:
[----:B------:R-:W-:-:S07]  /*1fd0*/  VIADD R23, R23, 0x8 ;  /* 0x0000000817177836 */ /* 0x000fce0000000000 */
.L_x_43:
[----:B------:R-:W0:Y:S02]  /*1fe0*/  LDCU UR4, c[0x0][0x388] ;  /* 0x00007100ff0477ac */ /* 0x000e240008000800 */
[----:B0-----:R-:W-:-:S09]  /*1ff0*/  ULOP3.LUT UP0, UR4, UR4, 0x7, URZ, 0xc0, !UPT ;  /* 0x0000000704047892 */ /* 0x001fd2000f80c0ff */
[----:B------:R-:W-:Y:S05]  /*2000*/  BRA.U !UP0, `(.L_x_42) ;  /* 0x0000000508847547 */ /* 0x000fea000b800000 */
[----:B------:R-:W-:-:S04]  /*2010*/  UIADD3 UR4, UPT, UPT, UR4, -0x1, URZ ;  /* 0xffffffff04047890 */ /* 0x000fc8000fffe0ff */
[----:B------:R-:W-:-:S09]  /*2020*/  UISETP.GE.U32.AND UP0, UPT, UR4, 0x3, UPT ;  /* 0x000000030400788c */ /* 0x000fd2000bf06070 */
        /* <DEDUP_REMOVED lines=17> */
.L_x_53:
        /* <DEDUP_REMOVED lines=10> */
.L_x_54:
        /* <DEDUP_REMOVED lines=10> */
.L_x_55:
        /* <DEDUP_REMOVED lines=10> */
.L_x_56:
[----:B------:R-:W-:-:S07]  /*2320*/  VIADD R23, R23, 0x4 ;  /* 0x0000000417177836 */ /* 0x000fce0000000000 */
.L_x_52:
[----:B------:R-:W0:Y:S02]  /*2330*/  LDC R16, c[0x0][0x388] ;  /* 0x0000e200ff107b82 */ /* 0x000e240000000800 */
[----:B0-----:R-:W-:-:S13]  /*2340*/  LOP3.LUT P0, R16, R16, 0x3, RZ, 0xc0, !PT ;  /* 0x0000000310107812 */ /* 0x001fda000780c0ff */
[----:B------:R-:W-:Y:S05]  /*2350*/  @!P0 BRA `(.L_x_42) ;  /* 0x0000000000b08947 */ /* 0x000fea0003800000 */
[----:B------:R-:W-:Y:S01]  /*2360*/  IMAD R22, R23, 0x4, R22 ;  /* 0x0000000417167824 */ /* 0x000fe200078e0216 */
[----:B------:R-:W-:Y:S01]  /*2370*/  MOV R17, 0x0 ;  /* 0x0000000000117802 */ /* 0x000fe20000000f00 */
[----:B------:R-:W0:Y:S03]  /*2380*/  LDCU.64 UR4, c[0x4][0x28] ;  /* 0x01000500ff0477ac */ /* 0x000e260008000a00 */
[----:B------:R-:W2:Y:S01]  /*2390*/  LDL R0, [R22] ;  /* 0x0000000016007983 */ /* 0x000ea20000100800 */
[----:B------:R1:W3:Y:S01]  /*23a0*/  LDC.64 R8, c[0x4][R17] ;  /* 0x0100000011087b82 */ /* 0x0002e20000000a00 */
[----:B------:R-:W-:Y:S01]  /*23b0*/  UIADD3 UR6, UP0, UPT, UR38, 0x190, URZ ;  /* 0x0000019026067890 */ /* 0x000fe2000ff1e0ff */
[----:B------:R-:W-:-:S03]  /*23c0*/  ISETP.NE.AND P0, PT, R16, 0x1, PT ;  /* 0x000000011000780c */ /* 0x000fc60003f05270 */
[----:B------:R-:W-:Y:S02]  /*23d0*/  UIADD3.X UR7, UPT, UPT, URZ, UR39, URZ, UP0, !UPT ;  /* 0x00000027ff077290 */ /* 0x000fe400087fe4ff */
[----:B------:R-:W-:-:S04]  /*23e0*/  MOV R18, UR6 ;  /* 0x0000000600127c02 */ /* 0x000fc80008000f00 */
[----:B------:R-:W-:Y:S01]  /*23f0*/  IMAD.U32 R2, RZ, RZ, UR7 ;  /* 0x00000007ff027e24 */ /* 0x000fe2000f8e00ff */
[----:B------:R-:W-:Y:S01]  /*2400*/  MOV R6, R18 ;  /* 0x0000001200067202 */ /* 0x000fe20000000f00 */
[----:B0-----:R-:W-:Y:S02]  /*2410*/  IMAD.U32 R4, RZ, RZ, UR4 ;  /* 0x00000004ff047e24 */ /* 0x001fe4000f8e00ff */
[----:B------:R-:W-:Y:S02]  /*2420*/  IMAD.U32 R5, RZ, RZ, UR5 ;  /* 0x00000005ff057e24 */ /* 0x000fe4000f8e00ff */
[----:B------:R-:W-:Y:S01]  /*2430*/  IMAD.MOV.U32 R7, RZ, RZ, R2 ;  /* 0x000000ffff077224 */ /* 0x000fe200078e0002 */
[----:B--2---:R0:W-:Y:S02]  /*2440*/  STL [R1+0x190], R0 ;  /* 0x0001900001007387 */ /* 0x0041e40000100800 */
[----:B01-3--:R-:W-:-:S07]  /*2450*/  P2R R0, PR, RZ, 0x1 ;  /* 0x00000001ff007803 */ /* 0x00bfce0000000000 */
[----:B------:R-:W-:-:S07]  /*2460*/  LEPC R20, `(.L_x_57) ;  /* 0x000000001014794e */ /* 0x000fce0000000000 */
[----:B------:R-:W-:Y:S05]  /*2470*/  CALL.ABS.NOINC R8 ;  /* 0x0000000008007343 */ /* 0x000fea0003c00000 */
.L_x_57:
[----:B------:R-:W-:-:S13]  /*2480*/  ISETP.NE.AND P6, PT, R16, 0x1, PT ;  /* 0x000000011000780c */ /* 0x000fda0003fc5270 */
[----:B------:R-:W-:Y:S05]  /*2490*/  @!P6 BRA `(.L_x_42) ;  /* 0x000000000060e947 */ /* 0x000fea0003800000 */
[----:B------:R-:W2:Y:S01]  /*24a0*/  LDL R0, [R22+0x4] ;  /* 0x0000040016007983 */ /* 0x000ea20000100800 */
[----:B------:R0:W1:Y:S01]  /*24b0*/  LDC.64 R8, c[0x4][R17] ;  /* 0x0100000011087b82 */ /* 0x0000620000000a00 */
[----:B------:R-:W3:Y:S01]  /*24c0*/  LDCU.64 UR4, c[0x4][0x28] ;  /* 0x01000500ff0477ac */ /* 0x000ee20008000a00 */
[----:B------:R-:W-:Y:S01]  /*24d0*/  ISETP.NE.AND P0, PT, R16, 0x2, PT ;  /* 0x000000021000780c */ /* 0x000fe20003f05270 */
[----:B------:R-:W-:Y:S01]  /*24e0*/  IMAD.MOV.U32 R7, RZ, RZ, R2 ;  /* 0x000000ffff077224 */ /* 0x000fe200078e0002 */
[----:B------:R-:W-:Y:S02]  /*24f0*/  MOV R6, R18 ;  /* 0x0000001200067202 */ /* 0x000fe40000000f00 */
[----:B------:R-:W-:Y:S01]  /*2500*/  P2R R16, PR, RZ, 0x1 ;  /* 0x00000001ff107803 */ /* 0x000fe20000000000 */
[----:B---3--:R-:W-:Y:S02]  /*2510*/  IMAD.U32 R4, RZ, RZ, UR4 ;  /* 0x00000004ff047e24 */ /* 0x008fe4000f8e00ff */
[----:B------:R-:W-:Y:S01]  /*2520*/  IMAD.U32 R5, RZ, RZ, UR5 ;  /* 0x00000005ff057e24 */ /* 0x000fe2000f8e00ff */
[----:B-12---:R0:W-:Y:S06]  /*2530*/  STL [R1+0x190], R0 ;  /* 0x0001900001007387 */ /* 0x0061ec0000100800 */
[----:B------:R-:W-:-:S07]  /*2540*/  LEPC R20, `(.L_x_58) ;  /* 0x000000001014794e */ /* 0x000fce0000000000 */
[----:B0-----:R-:W-:Y:S05]  /*2550*/  CALL.ABS.NOINC R8 ;  /* 0x0000000008007343 */ /* 0x001fea0003c00000 */
.L_x_58:
[----:B------:R-:W-:-:S13]  /*2560*/  ISETP.NE.AND P6, PT, R16, RZ, PT ;  /* 0x000000ff1000720c */ /* 0x000fda0003fc5270 */
[----:B------:R-:W-:Y:S05]  /*2570*/  @!P6 BRA `(.L_x_42) ;  /* 0x000000000028e947 */ /* 0x000fea0003800000 */
        /* <DEDUP_REMOVED lines=10> */
.L_x_42:
[----:B------:R-:W0:Y:S01]  /*2620*/  LDCU UR4, c[0x0][0x388] ;  /* 0x00007100ff0477ac */ /* 0x000e220008000800 */
[----:B------:R-:W-:-:S05]  /*2630*/  VIADD R24, R24, 0x1 ;  /* 0x0000000118187836 */ /* 0x000fca0000000000 */
[----:B0-----:R-:W-:-:S13]  /*2640*/  ISETP.NE.AND P0, PT, R24, UR4, PT ;  /* 0x0000000418007c0c */ /* 0x001fda000bf05270 */
[----:B------:R-:W-:Y:S05]  /*2650*/  @P0 BRA `(.L_x_59) ;  /* 0xffffffe400ec0947 */ /* 0x000fea000383ffff */
[----:B------:R-:W-:Y:S05]  /*2660*/  BSYNC.RECONVERGENT B7 ;  /* 0x0000000000077941 */ /* 0x000fea0003800200 */
.L_x_21:
[----:B------:R-:W-:Y:S01]  /*2670*/  MOV R0, 0x0 ;  /* 0x0000000000007802 */ /* 0x000fe20000000f00 */
[----:B------:R-:W0:Y:S01]  /*2680*/  LDCU.64 UR4, c[0x4][0x20] ;  /* 0x01000400ff0477ac */ /* 0x000e220008000a00 */
[----:B------:R-:W-:Y:S02]  /*2690*/  CS2R R6, SRZ ;  /* 0x0000000000067805 */ /* 0x000fe4000001ff00 */
[----:B------:R1:W2:Y:S01]  /*26a0*/  LDC.64 R8, c[0x4][R0] ;  /* 0x0100000000087b82 */ /* 0x0002a20000000a00 */
[----:B0-----:R-:W-:Y:S01]  /*26b0*/  IMAD.U32 R4, RZ, RZ, UR4 ;  /* 0x00000004ff047e24 */ /* 0x001fe2000f8e00ff */
[----:B-1----:R-:W-:-:S07]  /*26c0*/  MOV R5, UR5 ;  /* 0x0000000500057c02 */ /* 0x002fce0008000f00 */
[----:B------:R-:W-:-:S07]  /*26d0*/  LEPC R20, `(.L_x_60) ;  /* 0x000000001014794e */ /* 0x000fce0000000000 */
[----:B--2---:R-:W-:Y:S05]  /*26e0*/  CALL.ABS.NOINC R8 ;  /* 0x0000000008007343 */ /* 0x004fea0003c00000 */
.L_x_60:
[----:B------:R-:W0:Y:S01]  /*26f0*/  S2R R3, SR_TID.X ;  /* 0x0000000000037919 */ /* 0x000e220000002100 */
[----:B------:R-:W-:Y:S02]  /*2700*/  IMAD.MOV.U32 R0, RZ, RZ, 0xa ;  /* 0x0000000aff007424 */ /* 0x000fe400078e00ff */
[----:B------:R-:W-:Y:S02]  /*2710*/  VIADD R19, R19, 0x1 ;  /* 0x0000000113137836 */ /* 0x000fe40000000000 */
[----:B0-----:R-:W-:-:S05]  /*2720*/  IMAD R0, R3, R0, 0xa ;  /* 0x0000000a03007424 */ /* 0x001fca00078e0200 */
[----:B------:R-:W-:-:S13]  /*2730*/  ISETP.NE.AND P0, PT, R19, R0, PT ;  /* 0x000000001300720c */ /* 0x000fda0003f05270 */
[----:B------:R-:W-:Y:S05]  /*2740*/  @!P0 EXIT ;  /* 0x000000000000894d */ /* 0x000fea0003800000 */
[----:B------:R-:W-:Y:S05]  /*2750*/  BRA `(.L_x_61) ;  /* 0xffffffdc00787947 */ /* 0x000fea000383ffff */
.L_x_6:
[----:B------:R-:W-:Y:S02]  /*2760*/  ULOP3.LUT UR42, UR40, 0xf, URZ, 0xc0, !UPT ;  /* 0x0000000f282a7892 */ /* 0x000fe4000f8ec0ff */
[----:B------:R-:W-:-:S12]  /*2770*/  ULOP3.LUT UR40, UR40, 0x7ffffff0, URZ, 0xc0, !UPT ;  /* 0x7ffffff028287892 */ /* 0x000fd8000f8ec0ff */
.L_x_119:
        /* <DEDUP_REMOVED lines=11> */
[----:B------:R-:W-:Y:S01]  /*2830*/  MOV R5, UR5 ;  /* 0x0000000500057c02 */ /* 0x000fe20008000f00 */
[----:B------:R-:W-:-:S02]  /*2840*/  IMAD.MOV.U32 R6, RZ, RZ, R18 ;  /* 0x000000ffff067224 */ /* 0x000fc400078e0012 */
[----:B------:R-:W-:Y:S01]  /*2850*/  IMAD.MOV.U32 R7, RZ, RZ, R2 ;  /* 0x000000ffff077224 */ /* 0x000fe200078e0002 */
[----:B--23--:R0:W-:Y:S06]  /*2860*/  STL.128 [R1+0x190], R8 ;  /* 0x0001900801007387 */ /* 0x00c1ec0000100c00 */
[----:B------:R-:W-:-:S07]  /*2870*/  LEPC R20, `(.L_x_62) ;  /* 0x000000001014794e */ /* 0x000fce0000000000 */
[----:B0-----:R-:W-:Y:S05]  /*2880*/  CALL.ABS.NOINC R14 ;  /* 0x000000000e007343 */ /* 0x001fea0003c00000 */
.L_x_62:
[----:B------:R-:W2:Y:S04]  /*2890*/  LDG.E.64 R4, desc[UR36][R16.64] ;  /* 0x0000002410047981 */ /* 0x000ea8000c1e1b00 */
[----:B--2---:R-:W2:Y:S04]  /*28a0*/  LD.E R23, desc[UR36][R4.64+0xc] ;  /* 0x00000c2404177980 */ /* 0x004ea8000c101900 */
[----:B------:R-:W2:Y:S04]  /*28b0*/  LD.E R24, desc[UR36][R4.64+0x4] ;  /* 0x0000042404187980 */ /* 0x000ea8000c101900 */
[----:B------:R-:W3:Y:S04]  /*28c0*/  LD.E R0, desc[UR36][R4.64+0x8] ;  /* 0x0000082404007980 */ /* 0x000ee8000c101900 */
[----:B------:R-:W3:Y:S01]  /*28d0*/  LD.E R3, desc[UR36][R4.64] ;  /* 0x0000002404037980 */ /* 0x000ee2000c101900 */
[----:B------:R-:W-:Y:S01]  /*28e0*/  BSSY.RECONVERGENT B8, `(.L_x_63) ;  /* 0x000020f000087945 */ /* 0x000fe20003800200 */
[----:B--2---:R-:W-:-:S04]  /*28f0*/  ISETP.NE.AND P0, PT, R23, R24, PT ;  /* 0x000000181700720c */ /* 0x004fc80003f05270 */
[----:B---3--:R-:W-:-:S13]  /*2900*/  ISETP.EQ.OR P0, PT, R0, R3, !P0 ;  /* 0x000000030000720c */ /* 0x008fda0004702670 */
[----:B------:R-:W-:Y:S05]  /*2910*/  @!P0 BRA `(.L_x_64) ;  /* 0x00000020000c8947 */ /* 0x000fea0003800000 */
[CC--:B------:R-:W-:Y:S01]  /*2920*/  VIMNMX R22, PT, PT, R0.reuse, R3.reuse, !PT ;  /* 0x0000000300167248 */ /* 0x0c0fe20007fe0100 */
[----:B------:R-:W-:Y:S01]  /*2930*/  BSSY.RECONVERGENT B0, `(.L_x_65) ;  /* 0x000001a000007945 */ /* 0x000fe20003800200 */
[----:B------:R-:W-:-:S03]  /*2940*/  VIMNMX R7, PT, PT, R0, R3, PT ;  /* 0x0000000300077248 */ /* 0x000fc60003fe0100 */
[----:B------:R-:W-:-:S05]  /*2950*/  VIADD R0, R22, 0x1 ;  /* 0x0000000116007836 */ /* 0x000fca0000000000 */
[----:B------:R-:W-:-:S04]  /*2960*/  IADD3 R3, PT, PT, -R7, R0, RZ ;  /* 0x0000000007037210 */ /* 0x000fc80007ffe1ff */
[----:B------:R-:W-:Y:S01]  /*2970*/  LOP3.LUT P0, R6, R3, 0x3, RZ, 0xc0, !PT ;  /* 0x0000000303067812 */ /* 0x000fe2000780c0ff */
[----:B------:R-:W-:-:S12]  /*2980*/  IMAD.MOV.U32 R3, RZ, RZ, R7 ;  /* 0x000000ffff037224 */ /* 0x000fd800078e0007 */
[----:B------:R-:W-:Y:S05]  /*2990*/  @!P0 BRA `(.L_x_66) ;  /* 0x00000000004c8947 */ /* 0x000fea0003800000 */
[----:B------:R-:W-:-:S04]  /*29a0*/  IMAD.MOV.U32 R4, RZ, RZ, 0x28 ;  /* 0x00000028ff047424 */ /* 0x000fc800078e00ff */
[----:B------:R-:W-:-:S04]  /*29b0*/  IMAD R3, R23, R4, UR41 ;  /* 0x0000002917037e24 */ /* 0x000fc8000f8e0204 */
        /* <DEDUP_REMOVED lines=17> */
.L_x_66:
[----:B------:R-:W-:Y:S05]  /*2ad0*/  BSYNC.RECONVERGENT B0 ;  /* 0x0000000000007941 */ /* 0x000fea0003800200 */
.L_x_65:
[----:B012---:R-:W-:Y:S01]  /*2ae0*/  IMAD.IADD R4, R22, 0x1, -R7 ;  /* 0x0000000116047824 */ /* 0x007fe200078e0a07 */
[----:B------:R-:W-:Y:S01]  /*2af0*/  BSSY.RECONVERGENT B0, `(.L_x_67) ;  /* 0x0000016000007945 */ /* 0x000fe20003800200 */
[----:B------:R-:W-:-:S03]  /*2b00*/  MOV R8, 0x0 ;  /* 0x0000000000087802 */ /* 0x000fc60000000f00 */
[----:B------:R-:W-:-:S13]  /*2b10*/  ISETP.GE.U32.AND P0, PT, R4, 0x3, PT ;  /* 0x000000030400780c */ /* 0x000fda0003f06070 */
[----:B------:R-:W-:Y:S05]  /*2b20*/  @!P0 BRA `(.L_x_68) ;  /* 0x0000000000488947 */ /* 0x000fea0003800000 */
[----:B------:R-:W-:-:S04]  /*2b30*/  IMAD.MOV.U32 R12, RZ, RZ, 0x28 ;  /* 0x00000028ff0c7424 */ /* 0x000fc800078e00ff */
[----:B------:R-:W-:-:S07]  /*2b40*/  IMAD R12, R23, R12, UR41 ;  /* 0x00000029170c7e24 */ /* 0x000fce000f8e020c */
.L_x_69:
[----:B0-----:R-:W-:-:S05]  /*2b50*/  LEA R4, R3, R12, 0x2 ;  /* 0x0000000c03047211 */ /* 0x001fca00078e10ff */
        /* <DEDUP_REMOVED lines=9> */
[----:B----4-:R-:W-:-:S03]  /*2bf0*/  VIADD R9, R9, 0x1 ;  /* 0x0000000109097836 */ /* 0x010fc60000000000 */
[----:B------:R0:W-:Y:S01]  /*2c00*/  STL [R4+0x4], R7 ;  /* 0x0000040704007387 */ /* 0x0001e20000100800 */
[----:B-----5:R-:W-:-:S03]  /*2c10*/  IADD3 R11, PT, PT, R10, 0x1, RZ ;  /* 0x000000010a0b7810 */ /* 0x020fc60007ffe0ff */
[----:B------:R0:W-:Y:S04]  /*2c20*/  STL [R4+0x8], R9 ;  /* 0x0000080904007387 */ /* 0x0001e80000100800 */
[----:B------:R0:W-:Y:S01]  /*2c30*/  STL [R4+0xc], R11 ;  /* 0x00000c0b04007387 */ /* 0x0001e20000100800 */
[----:B------:R-:W-:Y:S05]  /*2c40*/  @P0 BRA `(.L_x_69) ;  /* 0xfffffffc00c00947 */ /* 0x000fea000383ffff */
.L_x_68:
[----:B------:R-:W-:Y:S05]  /*2c50*/  BSYNC.RECONVERGENT B0 ;  /* 0x0000000000007941 */ /* 0x000fea0003800200 */
.L_x_67:
[----:B0-----:R-:W0:Y:S01]  /*2c60*/  LDC.64 R8, c[0x4][R8] ;  /* 0x0100000008087b82 */ /* 0x001e220000000a00 */
[----:B------:R-:W1:Y:S01]  /*2c70*/  LDCU.64 UR4, c[0x4][0x18] ;  /* 0x01000300ff0477ac */ /* 0x000e620008000a00 */
[----:B------:R-:W-:Y:S01]  /*2c80*/  CS2R R6, SRZ ;  /* 0x0000000000067805 */ /* 0x000fe2000001ff00 */
[----:B-1----:R-:W-:Y:S02]  /*2c90*/  IMAD.U32 R4, RZ, RZ, UR4 ;  /* 0x00000004ff047e24 */ /* 0x002fe4000f8e00ff */
[----:B------:R-:W-:-:S07]  /*2ca0*/  IMAD.U32 R5, RZ, RZ, UR5 ;  /* 0x00000005ff057e24 */ /* 0x000fce000f8e00ff */
[----:B------:R-:W-:-:S07]  /*2cb0*/  LEPC R20, `(.L_x_70) ;  /* 0x000000001014794e */ /* 0x000fce0000000000 */
[----:B0-----:R-:W-:Y:S05]  /*2cc0*/  CALL.ABS.NOINC R8 ;  /* 0x0000000008007343 */ /* 0x001fea0003c00000 */
.L_x_70:
[----:B------:R-:W-:Y:S01]  /*2cd0*/  ISETP.GT.AND P0, PT, R24, R23, PT ;  /* 0x000000171800720c */ /* 0x000fe20003f04270 */
[----:B------:R-:W-:-:S12]  /*2ce0*/  BSSY.RECONVERGENT B0, `(.L_x_71) ;  /* 0x0000005000007945 */ /* 0x000fd80003800200 */
[----:B------:R-:W-:Y:S05]  /*2cf0*/  @!P0 BRA `(.L_x_72) ;  /* 0x00000000000c8947 */ /* 0x000fea0003800000 */
[----:B------:R-:W2:Y:S04]  /*2d00*/  LDG.E.64 R16, desc[UR36][R16.64] ;  /* 0x0000002410107981 */ /* 0x000ea8000c1e1b00 */
[----:B--2---:R0:W5:Y:S04]  /*2d10*/  LD.E R24, desc[UR36][R16.64+0xc] ;  /* 0x00000c2410187980 */ /* 0x004168000c101900 */
[----:B------:R0:W5:Y:S02]  /*2d20*/  LD.E R23, desc[UR36][R16.64+0x4] ;  /* 0x0000042410177980 */ /* 0x000164000c101900 */
.L_x_72:
[----:B------:R-:W-:Y:S05]  /*2d30*/  BSYNC.RECONVERGENT B0 ;  /* 0x0000000000007941 */ /* 0x000fea0003800200 */
.L_x_71:
[----:B-----5:R-:W-:Y:S01]  /*2d40*/  ISETP.GE.AND P0, PT, R24, R23, PT ;  /* 0x000000171800720c */ /* 0x020fe20003f06270 */
[----:B------:R-:W-:-:S12]  /*2d50*/  BSSY.RECONVERGENT B0, `(.L_x_73) ;  /* 0x000002e000007945 */ /* 0x000fd80003800200 */
[----:B------:R-:W-:Y:S05]  /*2d60*/  @P0 BRA `(.L_x_74) ;  /* 0x0000000000b00947 */ /* 0x000fea0003800000 */
[----:B------:R-:W-:Y:S01]  /*2d70*/  IADD3 R0, PT, PT, -R24, R23, RZ ;  /* 0x0000001718007210 */ /* 0x000fe20007ffe1ff */
[----:B------:R-:W-:Y:S01]  /*2d80*/  IMAD.MOV.U32 R11, RZ, RZ, 0x4 ;  /* 0x00000004ff0b7424 */ /* 0x000fe200078e00ff */
[----:B------:R-:W-:Y:S02]  /*2d90*/  BSSY.RECONVERGENT B1, `(.L_x_75) ;  /* 0x0000016000017945 */ /* 0x000fe40003800200 */
[----:B------:R-:W-:Y:S01]  /*2da0*/  LOP3.LUT P0, R5, R0, 0x3, RZ, 0xc0, !PT ;  /* 0x0000000300057812 */ /* 0x000fe2000780c0ff */
[----:B------:R-:W-:Y:S02]  /*2db0*/  IMAD.MOV.U32 R0, RZ, RZ, R24 ;  /* 0x000000ffff007224 */ /* 0x000fe400078e0018 */
[----:B------:R-:W-:-:S10]  /*2dc0*/  IMAD R11, R22, R11, UR41 ;  /* 0x00000029160b7e24 */ /* 0x000fd4000f8e020b */
        /* <DEDUP_REMOVED lines=18> */
.L_x_76:
[----:B------:R-:W-:Y:S05]  /*2ef0*/  BSYNC.RECONVERGENT B1 ;  /* 0x0000000000017941 */ /* 0x000fea0003800200 */
.L_x_75:
[----:B-123--:R-:W-:-:S05]  /*2f00*/  IMAD.IADD R3, R24, 0x1, -R23 ;  /* 0x0000000118037824 */ /* 0x00efca00078e0a17 */
[----:B------:R-:W-:-:S13]  /*2f10*/  ISETP.GT.U32.AND P0, PT, R3, -0x4, PT ;  /* 0xfffffffc0300780c */ /* 0x000fda0003f04070 */
[----:B------:R-:W-:Y:S05]  /*2f20*/  @P0 BRA `(.L_x_74) ;  /* 0x0000000000400947 */ /* 0x000fea0003800000 */
.L_x_77:
        /* <DEDUP_REMOVED lines=16> */
.L_x_74:
[----:B------:R-:W-:Y:S05]  /*3030*/  BSYNC.RECONVERGENT B0 ;  /* 0x0000000000007941 */ /* 0x000fea0003800200 */
.L_x_73:
[----:B------:R-:W-:Y:S01]  /*3040*/  BSSY.RECONVERGENT B7, `(.L_x_78) ;  /* 0x0000187000077945 */ /* 0x000fe20003800200 */
[----:B------:R-:W-:-:S07]  /*3050*/  IMAD.MOV.U32 R24, RZ, RZ, RZ ;  /* 0x000000ffff187224 */ /* 0x000fce00078e00ff */
.L_x_116:
[----:B0-----:R-:W0:Y:S01]  /*3060*/  LDC R16, c[0x0][0x388] ;  /* 0x0000e200ff107b82 */ /* 0x001e220000000800 */
[----:B------:R-:W2:Y:S01]  /*3070*/  LDCU.64 UR4, c[0x4][0x20] ;  /* 0x01000400ff0477ac */ /* 0x000ea20008000a00 */
[----:B------:R-:W-:Y:S02]  /*3080*/  MOV R0, 0x0 ;  /* 0x0000000000007802 */ /* 0x000fe40000000f00 */
[----:B-1----:R-:W-:-:S04]  /*3090*/  CS2R R6, SRZ ;  /* 0x0000000000067805 */ /* 0x002fc8000001ff00 */
[----:B------:R1:W3:Y:S01]  /*30a0*/  LDC.64 R8, c[0x4][R0] ;  /* 0x0100000000087b82 */ /* 0x0002e20000000a00 */
[----:B--2---:R-:W-:Y:S01]  /*30b0*/  MOV R4, UR4 ;  /* 0x0000000400047c02 */ /* 0x004fe20008000f00 */
[----:B------:R-:W-:Y:S01]  /*30c0*/  IMAD.U32 R5, RZ, RZ, UR5 ;  /* 0x00000005ff057e24 */ /* 0x000fe2000f8e00ff */
[----:B0-----:R-:W-:-:S04]  /*30d0*/  ISETP.GE.U32.AND P0, PT, R16, 0x10, PT ;  /* 0x000000101000780c */ /* 0x001fc80003f06070 */
[----:B-1----:R-:W-:-:S09]  /*30e0*/  P2R R0, PR, RZ, 0x1 ;  /* 0x00000001ff007803 */ /* 0x002fd20000000000 */
[----:B------:R-:W-:-:S07]  /*30f0*/  LEPC R20, `(.L_x_79) ;  /* 0x000000001014794e */ /* 0x000fce0000000000 */
[----:B---3--:R-:W-:Y:S05]  /*3100*/  CALL.ABS.NOINC R8 ;  /* 0x0000000008007343 */ /* 0x008fea0003c00000 */
.L_x_79:
[----:B------:R-:W-:Y:S01]  /*3110*/  ISETP.GE.U32.AND P6, PT, R16, 0x10, PT ;  /* 0x000000101000780c */ /* 0x000fe20003fc6070 */
[----:B------:R-:W-:-:S12]  /*3120*/  IMAD.MOV.U32 R23, RZ, RZ, RZ ;  /* 0x000000ffff177224 */ /* 0x000fd800078e00ff */
[----:B------:R-:W-:Y:S05]  /*3130*/  @!P6 BRA `(.L_x_80) ;  /* 0x0000000800c4e947 */ /* 0x000fea0003800000 */
[----:B------:R-:W-:Y:S01]  /*3140*/  BSSY.RECONVERGENT B6, `(.L_x_81) ;  /* 0x00000af000067945 */ /* 0x000fe20003800200 */
[----:B------:R-:W-:-:S07]  /*3150*/  IMAD.MOV.U32 R22, RZ, RZ, RZ ;  /* 0x000000ffff167224 */ /* 0x000fce00078e00ff */
.L_x_98:
        /* <DEDUP_REMOVED lines=21> */
.L_x_82:
        /* <DEDUP_REMOVED lines=10> */
.L_x_83:
        /* <DEDUP_REMOVED lines=10> */
.L_x_84:
        /* <DEDUP_REMOVED lines=10> */
.L_x_85:
        /* <DEDUP_REMOVED lines=10> */
.L_x_86:
        /* <DEDUP_REMOVED lines=10> */
.L_x_87:
        /* <DEDUP_REMOVED lines=10> */
.L_x_88:
        /* <DEDUP_REMOVED lines=10> */
.L_x_89:
        /* <DEDUP_REMOVED lines=10> */
.L_x_90:
        /* <DEDUP_REMOVED lines=10> */
.L_x_91:
        /* <DEDUP_REMOVED lines=10> */
.L_x_92:
        /* <DEDUP_REMOVED lines=10> */
.L_x_93:
        /* <DEDUP_REMOVED lines=10> */
.L_x_94:
        /* <DEDUP_REMOVED lines=10> */
.L_x_95:
        /* <DEDUP_REMOVED lines=10> */
.L_x_96:
        /* <DEDUP_REMOVED lines=10> */
.L_x_97:
[----:B------:R-:W-:-:S13]  /*3c10*/  ISETP.NE.AND P6, PT, R23, RZ, PT ;  /* 0x000000ff1700720c */ /* 0x000fda0003fc5270 */
[----:B------:R-:W-:Y:S05]  /*3c20*/  @P6 BRA `(.L_x_98) ;  /* 0xfffffff4004c6947 */ /* 0x000fea000383ffff */
[----:B------:R-:W-:Y:S05]  /*3c30*/  BSYNC.RECONVERGENT B6 ;  /* 0x0000000000067941 */ /* 0x000fea0003800200 */
.L_x_81:
[----:B------:R-:W-:-:S07]  /*3c40*/  IMAD.U32 R23, RZ, RZ, UR40 ;  /* 0x00000028ff177e24 */ /* 0x000fce000f8e00ff */
.L_x_80:
        /* <DEDUP_REMOVED lines=23> */
.L_x_101:
        /* <DEDUP_REMOVED lines=10> */
.L_x_102:
        /* <DEDUP_REMOVED lines=10> */
.L_x_103:
        /* <DEDUP_REMOVED lines=10> */
.L_x_104:
        /* <DEDUP_REMOVED lines=10> */
.L_x_105:
        /* <DEDUP_REMOVED lines=10> */
.L_x_106:
        /* <DEDUP_REMOVED lines=10> */
.L_x_107:
        /* <DEDUP_REMOVED lines=10> */
.L_x_108:
[----:B------:R-:W-:-:S07]  /*4220*/  VIADD R23, R23, 0x8 ;  /* 0x0000000817177836 */ /* 0x000fce0000000000 */
.L_x_100:
        /* <DEDUP_REMOVED lines=22> */
.L_x_110:
        /* <DEDUP_REMOVED lines=10> */
.L_x_111:
        /* <DEDUP_REMOVED lines=10> */
.L_x_112:
        /* <DEDUP_REMOVED lines=10> */
.L_x_113:
[----:B------:R-:W-:-:S07]  /*4570*/  VIADD R23, R23, 0x4 ;  /* 0x0000000417177836 */ /* 0x000fce0000000000 */
.L_x_109:
        /* <DEDUP_REMOVED lines=21> */
.L_x_114:
        /* <DEDUP_REMOVED lines=14> */
.L_x_115:
        /* <DEDUP_REMOVED lines=12> */
.L_x_99:
[----:B------:R-:W0:Y:S01]  /*4870*/  LDCU UR4, c[0x0][0x388] ;  /* 0x00007100ff0477ac */ /* 0x000e220008000800 */
[----:B------:R-:W-:-:S05]  /*4880*/  VIADD R24, R24, 0x1 ;  /* 0x0000000118187836 */ /* 0x000fca0000000000 */
[----:B0-----:R-:W-:-:S13]  /*4890*/  ISETP.NE.AND P0, PT, R24, UR4, PT ;  /* 0x0000000418007c0c */ /* 0x001fda000bf05270 */
[----:B------:R-:W-:Y:S05]  /*48a0*/  @P0 BRA `(.L_x_116) ;  /* 0xffffffe400ec0947 */ /* 0x000fea000383ffff */
[----:B------:R-:W-:Y:S05]  /*48b0*/  BSYNC.RECONVERGENT B7 ;  /* 0x0000000000077941 */ /* 0x000fea0003800200 */
.L_x_78:
        /* <DEDUP_REMOVED lines=8> */
.L_x_117:
[----:B------:R-:W-:Y:S05]  /*4940*/  BRA `(.L_x_118) ;  /* 0x0000000000207947 */ /* 0x000fea0003800000 */
.L_x_64:
[----:B------:R-:W-:Y:S01]  /*4950*/  MOV R0, 0x0 ;  /* 0x0000000000007802 */ /* 0x000fe20000000f00 */
[----:B------:R-:W0:Y:S01]  /*4960*/  LDCU.64 UR4, c[0x4][0x10] ;  /* 0x01000200ff0477ac */ /* 0x000e220008000a00 */
[----:B------:R-:W-:Y:S02]  /*4970*/  CS2R R6, SRZ ;  /* 0x0000000000067805 */ /* 0x000fe4000001ff00 */
[----:B------:R1:W2:Y:S01]  /*4980*/  LDC.64 R8, c[0x4][R0] ;  /* 0x0100000000087b82 */ /* 0x0002a20000000a00 */
[----:B0-----:R-:W-:Y:S02]  /*4990*/  IMAD.U32 R4, RZ, RZ, UR4 ;  /* 0x00000004ff047e24 */ /* 0x001fe4000f8e00ff */
[----:B-1----:R-:W-:-:S07]  /*49a0*/  IMAD.U32 R5, RZ, RZ, UR5 ;  /* 0x00000005ff057e24 */ /* 0x002fce000f8e00ff */
[----:B------:R-:W-:-:S07]  /*49b0*/  LEPC R20, `(.L_x_118) ;  /* 0x000000001014794e */ /* 0x000fce0000000000 */
[----:B--2---:R-:W-:Y:S05]  /*49c0*/  CALL.ABS.NOINC R8 ;  /* 0x0000000008007343 */ /* 0x004fea0003c00000 */
.L_x_118:
[----:B------:R-:W-:Y:S05]  /*49d0*/  BSYNC.RECONVERGENT B8 ;  /* 0x0000000000087941 */ /* 0x000fea0003800200 */
.L_x_63:
[----:B------:R-:W0:Y:S01]  /*49e0*/  S2R R0, SR_TID.X ;  /* 0x0000000000007919 */ /* 0x000e220000002100 */
[----:B------:R-:W-:Y:S01]  /*49f0*/  IMAD.MOV.U32 R3, RZ, RZ, 0xa ;  /* 0x0000000aff037424 */ /* 0x000fe200078e00ff */
[----:B------:R-:W-:-:S03]  /*4a00*/  IADD3 R19, PT, PT, R19, 0x1, RZ ;  /* 0x0000000113137810 */ /* 0x000fc60007ffe0ff */
[----:B0-----:R-:W-:-:S05]  /*4a10*/  IMAD R0, R0, R3, 0xa ;  /* 0x0000000a00007424 */ /* 0x001fca00078e0203 */
[----:B------:R-:W-:-:S13]  /*4a20*/  ISETP.NE.AND P0, PT, R19, R0, PT ;  /* 0x000000001300720c */ /* 0x000fda0003f05270 */
[----:B------:R-:W-:Y:S05]  /*4a30*/  @!P0 EXIT ;  /* 0x000000000000894d */ /* 0x000fea0003800000 */
[----:B------:R-:W-:Y:S05]  /*4a40*/  BRA `(.L_x_119) ;  /* 0xffffffdc004c7947 */ /* 0x000fea000383ffff */
.L_x_5:
[----:B------:R-:W0:Y:S02]  /*4a50*/  LDCU.U8 UR4, c[0x0][0x38c] ;  /* 0x00007180ff0477ac */ /* 0x000e240008000000 */
[----:B0-----:R-:W-:-:S04]  /*4a60*/  UPRMT UR4, UR4, 0x8880, URZ ;  /* 0x0000888004047896 */ /* 0x001fc800080000ff */
[----:B------:R-:W-:-:S09]  /*4a70*/  UISETP.NE.AND UP0, UPT, UR4, URZ, UPT ;  /* 0x000000ff0400728c */ /* 0x000fd2000bf05270 */
[----:B------:R-:W-:Y:S05]  /*4a80*/  BRA.U UP0, `(.L_x_120) ;  /* 0x0000005500c87547 */ /* 0x000fea000b800000 */
        /* <DEDUP_REMOVED lines=17> */
.L_x_121:
[----:B------:R-:W2:Y:S04]  /*4ba0*/  LDG.E.64 R8, desc[UR36][R16.64] ;  /* 0x0000002410087981 */ /* 0x000ea8000c1e1b00 */
[----:B--2---:R-:W2:Y:S04]  /*4bb0*/  LD.E R0, desc[UR36][R8.64] ;  /* 0x0000002408007980 */ /* 0x004ea8000c101900 */
[----:B------:R-:W2:Y:S04]  /*4bc0*/  LD.E R3, desc[UR36][R8.64+0x8] ;  /* 0x0000082408037980 */ /* 0x000ea8000c101900 */
[----:B------:R-:W3:Y:S01]  /*4bd0*/  LD.E R22, desc[UR36][R8.64+0xc] ;  /* 0x00000c2408167980 */ /* 0x000ee2000c101900 */
[----:B------:R-:W-:Y:S01]  /*4be0*/  IMAD.MOV.U32 R5, RZ, RZ, 0x28 ;  /* 0x00000028ff057424 */ /* 0x000fe200078e00ff */
[----:B------:R-:W-:Y:S01]  /*4bf0*/  BSSY.RECONVERGENT B0, `(.L_x_122) ;  /* 0x000001a000007945 */ /* 0x000fe20003800200 */
[----:B--2---:R-:W-:-:S02]  /*4c00*/  VIMNMX R19, PT, PT, R0, R3, !PT ;  /* 0x0000000300137248 */ /* 0x004fc40007fe0100 */
[----:B------:R-:W-:-:S03]  /*4c10*/  VIMNMX R10, PT, PT, R0, R3, PT ;  /* 0x00000003000a7248 */ /* 0x000fc60003fe0100 */
[----:B------:R-:W-:Y:S01]  /*4c20*/  VIADD R0, R19, 0x1 ;  /* 0x0000000113007836 */ /* 0x000fe20000000000 */
[----:B------:R-:W-:-:S03]  /*4c30*/  MOV R4, R10 ;  /* 0x0000000a00047202 */ /* 0x000fc60000000f00 */
[----:B------:R-:W-:-:S05]  /*4c40*/  IMAD.IADD R3, R0, 0x1, -R10 ;  /* 0x0000000100037824 */ /* 0x000fca00078e0a0a */
[----:B------:R-:W-:Y:S01]  /*4c50*/  LOP3.LUT P0, R7, R3, 0x3, RZ, 0xc0, !PT ;  /* 0x0000000303077812 */ /* 0x000fe2000780c0ff */
[----:B---3--:R-:W-:-:S12]  /*4c60*/  IMAD R3, R22, R5, UR41 ;  /* 0x0000002916037e24 */ /* 0x008fd8000f8e0205 */
[----:B------:R-:W-:Y:S05]  /*4c70*/  @!P0 BRA `(.L_x_123) ;  /* 0x0000000000448947 */ /* 0x000fea0003800000 */
[----:B------:R-:W-:-:S05]  /*4c80*/  IMAD R5, R10, 0x4, R3 ;  /* 0x000000040a057824 */ /* 0x000fca00078e0203 */
[----:B------:R-:W2:Y:S01]  /*4c90*/  LDL R4, [R5] ;  /* 0x0000000005047983 */ /* 0x000ea20000100800 */
[----:B------:R-:W-:Y:S01]  /*4ca0*/  ISETP.NE.AND P0, PT, R7, 0x1, PT ;  /* 0x000000010700780c */ /* 0x000fe20003f05270 */
[----:B--2---:R-:W-:Y:S02]  /*4cb0*/  VIADD R6, R4, 0x1 ;  /* 0x0000000104067836 */ /* 0x004fe40000000000 */
[----:B------:R-:W-:-:S03]  /*4cc0*/  VIADD R4, R10, 0x1 ;  /* 0x000000010a047836 */ /* 0x000fc60000000000 */
[----:B------:R0:W-:Y:S07]  /*4cd0*/  STL [R5], R6 ;  /* 0x0000000605007387 */ /* 0x0001ee0000100800 */
[----:B------:R-:W-:Y:S05]  /*4ce0*/  @!P0 BRA `(.L_x_123) ;  /* 0x0000000000288947 */ /* 0x000fea0003800000 */
[----:B------:R-:W0:Y:S01]  /*4cf0*/  LDL R4, [R5+0x4] ;  /* 0x0000040005047983 */ /* 0x000e220000100800 */
[----:B------:R-:W-:Y:S02]  /*4d00*/  ISETP.NE.AND P0, PT, R7, 0x2, PT ;  /* 0x000000020700780c */ /* 0x000fe40003f05270 */
[----:B0-----:R-:W-:Y:S01]  /*4d10*/  IADD3 R6, PT, PT, R4, 0x1, RZ ;  /* 0x0000000104067810 */ /* 0x001fe20007ffe0ff */
[----:B------:R-:W-:-:S04]  /*4d20*/  VIADD R4, R10, 0x2 ;  /* 0x000000020a047836 */ /* 0x000fc80000000000 */
[----:B------:R1:W-:Y:S06]  /*4d30*/  STL [R5+0x4], R6 ;  /* 0x0000040605007387 */ /* 0x0003ec0000100800 */
[----:B------:R-:W-:Y:S05]  /*4d40*/  @!P0 BRA `(.L_x_123) ;  /* 0x0000000000108947 */ /* 0x000fea0003800000 */
[----:B------:R-:W1:Y:S02]  /*4d50*/  LDL R4, [R5+0x8] ;  /* 0x0000080005047983 */ /* 0x000e640000100800 */
[----:B-1----:R-:W-:Y:S02]  /*4d60*/  VIADD R6, R4, 0x1 ;  /* 0x0000000104067836 */ /* 0x002fe40000000000 */
[----:B------:R-:W-:-:S03]  /*4d70*/  VIADD R4, R10, 0x3 ;  /* 0x000000030a047836 */ /* 0x000fc60000000000 */
[----:B------:R2:W-:Y:S04]  /*4d80*/  STL [R5+0x8], R6 ;  /* 0x0000080605007387 */ /* 0x0005e80000100800 */
.L_x_123:
[----:B------:R-:W-:Y:S05]  /*4d90*/  BSYNC.RECONVERGENT B0 ;  /* 0x0000000000007941 */ /* 0x000fea0003800200 */
.L_x_122:
[----:B012---:R-:W-:Y:S01]  /*4da0*/  IADD3 R5, PT, PT, R19, -R10, RZ ;  /* 0x8000000a13057210 */ /* 0x007fe20007ffe0ff */
[----:B------:R-:W-:Y:S03]  /*4db0*/  BSSY.RECONVERGENT B0, `(.L_x_124) ;  /* 0x0000013000007945 */ /* 0x000fe60003800200 */
[----:B------:R-:W-:-:S13]  /*4dc0*/  ISETP.GE.U32.AND P0, PT, R5, 0x3, PT ;  /* 0x000000030500780c */ /* 0x000fda0003f06070 */
[----:B------:R-:W-:Y:S05]  /*4dd0*/  @!P0 BRA `(.L_x_125) ;  /* 0x0000000000408947 */ /* 0x000fea0003800000 */
.L_x_126:
[----:B0-----:R-:W-:-:S05]  /*4de0*/  IMAD R5, R4, 0x4, R3 ;  /* 0x0000000404057824 */ /* 0x001fca00078e0203 */
        /* <DEDUP_REMOVED lines=15> */
.L_x_125:
[----:B------:R-:W-:Y:S05]  /*4ee0*/  BSYNC.RECONVERGENT B0 ;  /* 0x0000000000007941 */ /* 0x000fea0003800200 */
.L_x_124:
[----:B------:R1:W5:Y:S01]  /*4ef0*/  LD.E R23, desc[UR36][R8.64+0x4] ;  /* 0x0000042408177980 */ /* 0x000362000c101900 */
[----:B------:R-:W-:Y:S01]  /*4f00*/  MOV R0, 0x0 ;  /* 0x0000000000007802 */ /* 0x000fe20000000f00 */
[----:B------:R-:W2:Y:S01]  /*4f10*/  LDCU.64 UR4, c[0x4][0x18] ;  /* 0x01000300ff0477ac */ /* 0x000ea20008000a00 */
[----:B0-----:R-:W-:Y:S02]  /*4f20*/  CS2R R6, SRZ ;  /* 0x0000000000067805 */ /* 0x001fe4000001ff00 */
[----:B------:R1:W0:Y:S01]  /*4f30*/  LDC.64 R10, c[0x4][R0] ;  /* 0x01000000000a7b82 */ /* 0x0002220000000a00 */
[----:B--2---:R-:W-:Y:S01]  /*4f40*/  IMAD.U32 R4, RZ, RZ, UR4 ;  /* 0x00000004ff047e24 */ /* 0x004fe2000f8e00ff */
[----:B-1----:R-:W-:-:S07]  /*4f50*/  MOV R5, UR5 ;  /* 0x0000000500057c02 */ /* 0x002fce0008000f00 */
[----:B------:R-:W-:-:S07]  /*4f60*/  LEPC R20, `(.L_x_127) ;  /* 0x000000001014794e */ /* 0x000fce0000000000 */
[----:B0----5:R-:W-:Y:S05]  /*4f70*/  CALL.ABS.NOINC R10 ;  /* 0x000000000a007343 */ /* 0x021fea0003c00000 */
.L_x_127:
[----:B------:R-:W-:Y:S01]  /*4f80*/  ISETP.GT.AND P0, PT, R23, R22, PT ;  /* 0x000000161700720c */ /* 0x000fe20003f04270 */
[----:B------:R-:W-:-:S12]  /*4f90*/  BSSY.RECONVERGENT B0, `(.L_x_128) ;  /* 0x0000005000007945 */ /* 0x000fd80003800200 */
[----:B------:R-:W-:Y:S05]  /*4fa0*/  @!P0 BRA `(.L_x_129) ;  /* 0x00000000000c8947 */ /* 0x000fea0003800000 */
[----:B------:R-:W2:Y:S04]  /*4fb0*/  LDG.E.64 R4, desc[UR36][R16.64] ;  /* 0x0000002410047981 */ /* 0x000ea8000c1e1b00 */
[----:B--2---:R0:W5:Y:S04]  /*4fc0*/  LD.E R23, desc[UR36][R4.64+0xc] ;  /* 0x00000c2404177980 */ /* 0x004168000c101900 */
[----:B------:R0:W5:Y:S02]  /*4fd0*/  LD.E R22, desc[UR36][R4.64+0x4] ;  /* 0x0000042404167980 */ /* 0x000164000c101900 */
.L_x_129:
[----:B------:R-:W-:Y:S05]  /*4fe0*/  BSYNC.RECONVERGENT B0 ;  /* 0x0000000000007941 */ /* 0x000fea0003800200 */
.L_x_128:
[----:B-----5:R-:W-:Y:S01]  /*4ff0*/  ISETP.GE.AND P0, PT, R23, R22, PT ;  /* 0x000000161700720c */ /* 0x020fe20003f06270 */
[----:B------:R-:W-:-:S12]  /*5000*/  BSSY.RECONVERGENT B0, `(.L_x_130) ;  /* 0x000002e000007945 */ /* 0x000fd80003800200 */
[----:B------:R-:W-:Y:S05]  /*5010*/  @P0 BRA `(.L_x_131) ;  /* 0x0000000000b00947 */ /* 0x000fea0003800000 */
[--C-:B------:R-:W-:Y:S01]  /*5020*/  IMAD.IADD R0, R22, 0x1, -R23.reuse ;  /* 0x0000000116007824 */ /* 0x100fe200078e0a17 */
[----:B------:R-:W-:Y:S01]  /*5030*/  BSSY.RECONVERGENT B1, `(.L_x_132) ;  /* 0x0000017000017945 */ /* 0x000fe20003800200 */
[----:B------:R-:W-:Y:S02]  /*5040*/  IMAD.MOV.U32 R12, RZ, RZ, 0x4 ;  /* 0x00000004ff0c7424 */ /* 0x000fe400078e00ff */
[----:B------:R-:W-:Y:S01]  /*5050*/  IMAD.MOV.U32 R3, RZ, RZ, R23 ;  /* 0x000000ffff037224 */ /* 0x000fe200078e0017 */
[----:B0-----:R-:W-:Y:S01]  /*5060*/  LOP3.LUT P0, R4, R0, 0x3, RZ, 0xc0, !PT ;  /* 0x0000000300047812 */ /* 0x001fe2000780c0ff */
[----:B------:R-:W-:-:S12]  /*5070*/  IMAD R12, R19, R12, UR41 ;  /* 0x00000029130c7e24 */ /* 0x000fd8000f8e020c */
[----:B------:R-:W-:Y:S05]  /*5080*/  @!P0 BRA `(.L_x_133) ;  /* 0x0000000000448947 */ /* 0x000fea0003800000 */
        /* <DEDUP_REMOVED lines=17> */
.L_x_133:
[----:B------:R-:W-:Y:S05]  /*51a0*/  BSYNC.RECONVERGENT B1 ;  /* 0x0000000000017941 */ /* 0x000fea0003800200 */
.L_x_132:
[----:B012---:R-:W-:-:S05]  /*51b0*/  IMAD.IADD R0, R23, 0x1, -R22 ;  /* 0x0000000117007824 */ /* 0x007fca00078e0a16 */
[----:B------:R-:W-:-:S13]  /*51c0*/  ISETP.GT.U32.AND P0, PT, R0, -0x4, PT ;  /* 0xfffffffc0000780c */ /* 0x000fda0003f04070 */
[----:B------:R-:W-:Y:S05]  /*51d0*/  @P0 BRA `(.L_x_131) ;  /* 0x0000000000400947 */ /* 0x000fea0003800000 */
.L_x_134:
[----:B-1----:R-:W-:-:S05]  /*51e0*/  IMAD R0, R3, 0x28, R12 ;  /* 0x0000002803007824 */ /* 0x002fca00078e020c */
[----:B------:R-:W2:Y:S04]  /*51f0*/  LDL R4, [R0] ;  /* 0x0000000000047983 */ /* 0x000ea80000100800 */
[----:B------:R-:W3:Y:S04]  /*5200*/  LDL R6, [R0+0x28] ;  /* 0x0000280000067983 */ /* 0x000ee80000100800 */
[----:B------:R-:W4:Y:S04]  /*5210*/  LDL R8, [R0+0x50] ;  /* 0x0000500000087983 */ /* 0x000f280000100800 */
[----:B------:R-:W5:Y:S01]  /*5220*/  LDL R10, [R0+0x78] ;  /* 0x00007800000a7983 */ /* 0x000f620000100800 */
[----:B------:R-:W-:-:S05]  /*5230*/  VIADD R3, R3, 0x4 ;  /* 0x0000000403037836 */ /* 0x000fca0000000000 */
[----:B------:R-:W-:Y:S01]  /*5240*/  ISETP.NE.AND P0, PT, R3, R22, PT ;  /* 0x000000160300720c */ /* 0x000fe20003f05270 */
[----:B--2---:R-:W-:Y:S01]  /*5250*/  VIADD R5, R4, 0x1 ;  /* 0x0000000104057836 */ /* 0x004fe20000000000 */
[----:B---3--:R-:W-:-:S04]  /*5260*/  IADD3 R7, PT, PT, R6, 0x1, RZ ;  /* 0x0000000106077810 */ /* 0x008fc80007ffe0ff */
[----:B------:R1:W-:Y:S01]  /*5270*/  STL [R0], R5 ;  /* 0x0000000500007387 */ /* 0x0003e20000100800 */
[----:B----4-:R-:W-:-:S03]  /*5280*/  VIADD R9, R8, 0x1 ;  /* 0x0000000108097836 */ /* 0x010fc60000000000 */
[----:B------:R1:W-:Y:S01]  /*5290*/  STL [R0+0x28], R7 ;  /* 0x0000280700007387 */ /* 0x0003e20000100800 */
[----:B-----5:R-:W-:-:S03]  /*52a0*/  VIADD R11, R10, 0x1 ;  /* 0x000000010a0b7836 */ /* 0x020fc60000000000 */
[----:B------:R1:W-:Y:S04]  /*52b0*/  STL [R0+0x50], R9 ;  /* 0x0000500900007387 */ /* 0x0003e80000100800 */
[----:B------:R1:W-:Y:S01]  /*52c0*/  STL [R0+0x78], R11 ;  /* 0x0000780b00007387 */ /* 0x0003e20000100800 */
[----:B------:R-:W-:Y:S05]  /*52d0*/  @P0 BRA `(.L_x_134) ;  /* 0xfffffffc00c00947 */ /* 0x000fea000383ffff */
.L_x_131:
[----:B------:R-:W-:Y:S05]  /*52e0*/  BSYNC.RECONVERGENT B0 ;  /* 0x0000000000007941 */ /* 0x000fea0003800200 */
.L_x_130:
[----:B------:R-:W-:Y:S01]  /*52f0*/  MOV R19, 0x0 ;  /* 0x0000000000137802 */ /* 0x000fe20000000f00 */
[----:B------:R-:W0:Y:S01]  /*5300*/  LDCU.64 UR4, c[0x4][0x20] ;  /* 0x01000400ff0477ac */ /* 0x000e220008000a00 */
[----:B-1----:R-:W-:Y:S02]  /*5310*/  CS2R R6, SRZ ;  /* 0x0000000000067805 */ /* 0x002fe4000001ff00 */
[----:B------:R1:W2:Y:S01]  /*5320*/  LDC.64 R8, c[0x4][R19] ;  /* 0x0100000013087b82 */ /* 0x0002a20000000a00 */
[----:B0-----:R-:W-:Y:S01]  /*5330*/  MOV R4, UR4 ;  /* 0x0000000400047c02 */ /* 0x001fe20008000f00 */
[----:B-1----:R-:W-:-:S07]  /*5340*/  IMAD.U32 R5, RZ, RZ, UR5 ;  /* 0x00000005ff057e24 */ /* 0x002fce000f8e00ff */
[----:B------:R-:W-:-:S07]  /*5350*/  LEPC R20, `(.L_x_135) ;  /* 0x000000001014794e */ /* 0x000fce0000000000 */
[----:B--2---:R-:W-:Y:S05]  /*5360*/  CALL.ABS.NOINC R8 ;  /* 0x0000000008007343 */ /* 0x004fea0003c00000 */
.L_x_135:
[----:B------:R-:W2:Y:S01]  /*5370*/  LDG.E.64 R12, desc[UR36][R16.64+0x8] ;  /* 0x00000824100c7981 */ /* 0x000ea2000c1e1b00 */
[----:B------:R-:W0:Y:S03]  /*5380*/  LDCU.64 UR4, c[0x4][0x8] ;  /* 0x01000100ff0477ac */ /* 0x000e260008000a00 */
[----:B--2---:R-:W2:Y:S04]  /*5390*/  LD.E R8, desc[UR36][R12.64] ;  /* 0x000000240c087980 */ /* 0x004ea8000c101900 */
[----:B------:R-:W2:Y:S04]  /*53a0*/  LD.E R9, desc[UR36][R12.64+0x4] ;  /* 0x000004240c097980 */ /* 0x000ea8000c101900 */
[----:B------:R-:W2:Y:S04]  /*53b0*/  LD.E R10, desc[UR36][R12.64+0x8] ;  /* 0x000008240c0a7980 */ /* 0x000ea8000c101900 */
[----:B------:R-:W2:Y:S01]  /*53c0*/  LD.E R11, desc[UR36][R12.64+0xc] ;  /* 0x00000c240c0b7980 */ /* 0x000ea2000c101900 */
[----:B------:R1:W3:Y:S01]  /*53d0*/  LDC.64 R14, c[0x4][R19] ;  /* 0x01000000130e7b82 */ /* 0x0002e20000000a00 */
[----:B0-----:R-:W-:Y:S01]  /*53e0*/  IMAD.U32 R4, RZ, RZ, UR4 ;  /* 0x00000004ff047e24 */ /* 0x001fe2000f8e00ff */
[----:B------:R-:W-:Y:S01]  /*53f0*/  MOV R6, R18 ;  /* 0x0000001200067202 */ /* 0x000fe20000000f00 */
[----:B------:R-:W-:-:S02]  /*5400*/  IMAD.U32 R5, RZ, RZ, UR5 ;  /* 0x00000005ff057e24 */ /* 0x000fc4000f8e00ff */
[----:B------:R-:W-:Y:S01]  /*5410*/  IMAD.MOV.U32 R7, RZ, RZ, R2 ;  /* 0x000000ffff077224 */ /* 0x000fe200078e0002 */
[----:B--23--:R1:W-:Y:S06]  /*5420*/  STL.128 [R1+0x190], R8 ;  /* 0x0001900801007387 */ /* 0x00c3ec0000100c00 */
[----:B------:R-:W-:-:S07]  /*5430*/  LEPC R20, `(.L_x_136) ;  /* 0x000000001014794e */ /* 0x000fce0000000000 */
[----:B-1----:R-:W-:Y:S05]  /*5440*/  CALL.ABS.NOINC R14 ;  /* 0x000000000e007343 */ /* 0x002fea0003c00000 */
.L_x_136:
[----:B------:R-:W2:Y:S04]  /*5450*/  LDG.E.64 R8, desc[UR36][R16.64+0x8] ;  /* 0x0000082410087981 */ /* 0x000ea8000c1e1b00 */
[----:B--2---:R-:W2:Y:S04]  /*5460*/  LD.E R0, desc[UR36][R8.64] ;  /* 0x0000002408007980 */ /* 0x004ea8000c101900 */
[----:B------:R-:W2:Y:S04]  /*5470*/  LD.E R3, desc[UR36][R8.64+0x8] ;  /* 0x0000082408037980 */ /* 0x000ea8000c101900 */
[----:B------:R-:W3:Y:S01]  /*5480*/  LD.E R22, desc[UR36][R8.64+0xc] ;  /* 0x00000c2408167980 */ /* 0x000ee2000c101900 */
[----:B------:R-:W-:Y:S01]  /*5490*/  HFMA2 R5, -RZ, RZ, 0, 2.384185791015625e-06 ;  /* 0x00000028ff057431 */ /* 0x000fe200000001ff */
[----:B------:R-:W-:Y:S01]  /*54a0*/  BSSY.RECONVERGENT B0, `(.L_x_137) ;  /* 0x000001a000007945 */ /* 0x000fe20003800200 */
[----:B--2---:R-:W-:-:S02]  /*54b0*/  VIMNMX R19, PT, PT, R0, R3, !PT ;  /* 0x0000000300137248 */ /* 0x004fc40007fe0100 */
[----:B------:R-:W-:-:S03]  /*54c0*/  VIMNMX R10, PT, PT, R0, R3, PT ;  /* 0x00000003000a7248 */ /* 0x000fc60003fe0100 */
[----:B------:R-:W-:Y:S02]  /*54d0*/  VIADD R0, R19, 0x1 ;  /* 0x0000000113007836 */ /* 0x000fe40000000000 */
[--C-:B------:R-:W-:Y:S02]  /*54e0*/  IMAD.MOV.U32 R4, RZ, RZ, R10.reuse ;  /* 0x000000ffff047224 */ /* 0x100fe400078e000a */
[----:B------:R-:W-:-:S05]  /*54f0*/  IMAD.IADD R3, R0, 0x1, -R10 ;  /* 0x0000000100037824 */ /* 0x000fca00078e0a0a */
[----:B------:R-:W-:Y:S01]  /*5500*/  LOP3.LUT P0, R7, R3, 0x3, RZ, 0xc0, !PT ;  /* 0x0000000303077812 */ /* 0x000fe2000780c0ff */
[----:B---3--:R-:W-:-:S12]  /*5510*/  IMAD R3, R22, R5, UR41 ;  /* 0x0000002916037e24 */ /* 0x008fd8000f8e0205 */
        /* <DEDUP_REMOVED lines=15> */
[----:B-1----:R-:W-:Y:S01]  /*5610*/  VIADD R6, R4, 0x1 ;  /* 0x0000000104067836 */ /* 0x002fe20000000000 */
[----:B------:R-:W-:-:S04]  /*5620*/  IADD3 R4, PT, PT, R10, 0x3, RZ ;  /* 0x000000030a047810 */ /* 0x000fc80007ffe0ff */
[----:B------:R2:W-:Y:S03]  /*5630*/  STL [R5+0x8], R6 ;  /* 0x0000080605007387 */ /* 0x0005e60000100800 */
.L_x_138:
[----:B------:R-:W-:Y:S05]  /*5640*/  BSYNC.RECONVERGENT B0 ;  /* 0x0000000000007941 */ /* 0x000fea0003800200 */
.L_x_137:
[----:B012---:R-:W-:Y:S01]  /*5650*/  IMAD.IADD R5, R19, 0x1, -R10 ;  /* 0x0000000113057824 */ /* 0x007fe200078e0a0a */
[----:B------:R-:W-:Y:S04]  /*5660*/  BSSY.RECONVERGENT B0, `(.L_x_139) ;  /* 0x0000013000007945 */ /* 0x000fe80003800200 */
[----:B------:R-:W-:-:S13]  /*5670*/  ISETP.GE.U32.AND P0, PT, R5, 0x3, PT ;  /* 0x000000030500780c */ /* 0x000fda0003f06070 */
[----:B------:R-:W-:Y:S05]  /*5680*/  @!P0 BRA `(.L_x_140) ;  /* 0x0000000000408947 */ /* 0x000fea0003800000 */
.L_x_141:
[----:B0-----:R-:W-:-:S05]  /*5690*/  IMAD R5, R4, 0x4, R3 ;  /* 0x0000000404057824 */ /* 0x001fca00078e0203 */
        /* <DEDUP_REMOVED lines=15> */
.L_x_140:
[----:B------:R-:W-:Y:S05]  /*5790*/  BSYNC.RECONVERGENT B0 ;  /* 0x0000000000007941 */ /* 0x000fea0003800200 */
.L_x_139:
[----:B------:R1:W5:Y:S01]  /*57a0*/  LD.E R23, desc[UR36][R8.64+0x4] ;  /* 0x0000042408177980 */ /* 0x000362000c101900 */
[----:B------:R-:W-:Y:S01]  /*57b0*/  MOV R0, 0x0 ;  /* 0x0000000000007802 */ /* 0x000fe20000000f00 */
[----:B------:R-:W2:Y:S01]  /*57c0*/  LDCU.64 UR4, c[0x4][0x18] ;  /* 0x01000300ff0477ac */ /* 0x000ea20008000a00 */
[----:B0-----:R-:W-:Y:S02]  /*57d0*/  CS2R R6, SRZ ;  /* 0x0000000000067805 */ /* 0x001fe4000001ff00 */
[----:B------:R1:W0:Y:S01]  /*57e0*/  LDC.64 R10, c[0x4][R0] ;  /* 0x01000000000a7b82 */ /* 0x0002220000000a00 */
[----:B--2---:R-:W-:Y:S01]  /*57f0*/  MOV R4, UR4 ;  /* 0x0000000400047c02 */ /* 0x004fe20008000f00 */
[----:B-1----:R-:W-:-:S07]  /*5800*/  IMAD.U32 R5, RZ, RZ, UR5 ;  /* 0x00000005ff057e24 */ /* 0x002fce000f8e00ff */
[----:B------:R-:W-:-:S07]  /*5810*/  LEPC R20, `(.L_x_142) ;  /* 0x000000001014794e */ /* 0x000fce0000000000 */
[----:B0----5:R-:W-:Y:S05]  /*5820*/  CALL.ABS.NOINC R10 ;  /* 0x000000000a007343 */ /* 0x021fea0003c00000 */
.L_x_142:
[----:B------:R-:W-:Y:S01]  /*5830*/  ISETP.GT.AND P0, PT, R23, R22, PT ;  /* 0x000000161700720c */ /* 0x000fe20003f04270 */
[----:B------:R-:W-:-:S12]  /*5840*/  BSSY.RECONVERGENT B0, `(.L_x_143) ;  /* 0x0000005000007945 */ /* 0x000fd80003800200 */
[----:B------:R-:W-:Y:S05]  /*5850*/  @!P0 BRA `(.L_x_144) ;  /* 0x00000000000c8947 */ /* 0x000fea0003800000 */
[----:B------:R-:W2:Y:S04]  /*5860*/  LDG.E.64 R4, desc[UR36][R16.64+0x8] ;  /* 0x0000082410047981 */ /* 0x000ea8000c1e1b00 */
[----:B--2---:R0:W5:Y:S04]  /*5870*/  LD.E R23, desc[UR36][R4.64+0xc] ;  /* 0x00000c2404177980 */ /* 0x004168000c101900 */
[----:B------:R0:W5:Y:S02]  /*5880*/  LD.E R22, desc[UR36][R4.64+0x4] ;  /* 0x0000042404167980 */ /* 0x000164000c101900 */
.L_x_144:
[----:B------:R-:W-:Y:S05]  /*5890*/  BSYNC.RECONVERGENT B0 ;  /* 0x0000000000007941 */ /* 0x000fea0003800200 */
.L_x_143:
[----:B-----5:R-:W-:Y:S01]  /*58a0*/  ISETP.GE.AND P0, PT, R23, R22, PT ;  /* 0x000000161700720c */ /* 0x020fe20003f06270 */
[----:B------:R-:W-:-:S12]  /*58b0*/  BSSY.RECONVERGENT B0, `(.L_x_145) ;  /* 0x000002e000007945 */ /* 0x000fd80003800200 */
[----:B------:R-:W-:Y:S05]  /*58c0*/  @P0 BRA `(.L_x_146) ;  /* 0x0000000000b00947 */ /* 0x000fea0003800000 */
[----:B------:R-:W-:Y:S01]  /*58d0*/  IMAD.IADD R0, R22, 0x1, -R23 ;  /* 0x0000000116007824 */ /* 0x000fe200078e0a17 */
[----:B------:R-:W-:Y:S01]  /*58e0*/  BSSY.RECONVERGENT B1, `(.L_x_147) ;  /* 0x0000017000017945 */ /* 0x000fe20003800200 */
[----:B------:R-:W-:Y:S01]  /*58f0*/  IMAD.MOV.U32 R12, RZ, RZ, 0x4 ;  /* 0x00000004ff0c7424 */ /* 0x000fe200078e00ff */
[----:B------:R-:W-:Y:S02]  /*5900*/  MOV R3, R23 ;  /* 0x0000001700037202 */ /* 0x000fe40000000f00 */
[----:B0-----:R-:W-:Y:S01]  /*5910*/  LOP3.LUT P0, R4, R0, 0x3, RZ, 0xc0, !PT ;  /* 0x0000000300047812 */ /* 0x001fe2000780c0ff */
[----:B------:R-:W-:-:S12]  /*5920*/  IMAD R12, R19, R12, UR41 ;  /* 0x00000029130c7e24 */ /* 0x000fd8000f8e020c */
        /* <DEDUP_REMOVED lines=9> */
[----:B------:R-:W-:Y:S01]  /*59c0*/  ISETP.NE.AND P0, PT, R4, 0x2, PT ;  /* 0x000000020400780c */ /* 0x000fe20003f05270 */
[----:B0-----:R-:W-:Y:S01]  /*59d0*/  VIADD R5, R3, 0x1 ;  /* 0x0000000103057836 */ /* 0x001fe20000000000 */
[----:B------:R-:W-:-:S04]  /*59e0*/  IADD3 R3, PT, PT, R23, 0x2, RZ ;  /* 0x0000000217037810 */ /* 0x000fc80007ffe0ff */
[----:B------:R1:W-:Y:S07]  /*59f0*/  STL [R0+0x28], R5 ;  /* 0x0000280500007387 */ /* 0x0003ee0000100800 */
[----:B------:R-:W-:Y:S05]  /*5a00*/  @!P0 BRA `(.L_x_148) ;  /* 0x0000000000108947 */ /* 0x000fea0003800000 */
[----:B------:R-:W1:Y:S02]  /*5a10*/  LDL R3, [R0+0x50] ;  /* 0x0000500000037983 */ /* 0x000e640000100800 */
[----:B-1----:R-:W-:Y:S02]  /*5a20*/  VIADD R5, R3, 0x1 ;  /* 0x0000000103057836 */ /* 0x002fe40000000000 */
[----:B------:R-:W-:-:S03]  /*5a30*/  VIADD R3, R23, 0x3 ;  /* 0x0000000317037836 */ /* 0x000fc60000000000 */
[----:B------:R2:W-:Y:S04]  /*5a40*/  STL [R0+0x50], R5 ;  /* 0x0000500500007387 */ /* 0x0005e80000100800 */
.L_x_148:
[----:B------:R-:W-:Y:S05]  /*5a50*/  BSYNC.RECONVERGENT B1 ;  /* 0x0000000000017941 */ /* 0x000fea0003800200 */
.L_x_147:
[----:B012---:R-:W-:-:S05]  /*5a60*/  IMAD.IADD R0, R23, 0x1, -R22 ;  /* 0x0000000117007824 */ /* 0x007fca00078e0a16 */
[----:B------:R-:W-:-:S13]  /*5a70*/  ISETP.GT.U32.AND P0, PT, R0, -0x4, PT ;  /* 0xfffffffc0000780c */ /* 0x000fda0003f04070 */
[----:B------:R-:W-:Y:S05]  /*5a80*/  @P0 BRA `(.L_x_146) ;  /* 0x0000000000400947 */ /* 0x000fea0003800000 */
.L_x_149:
[----:B-1----:R-:W-:-:S05]  /*5a90*/  IMAD R0, R3, 0x28, R12 ;  /* 0x0000002803007824 */ /* 0x002fca00078e020c */
[----:B------:R-:W2:Y:S04]  /*5aa0*/  LDL R4, [R0] ;  /* 0x0000000000047983 */ /* 0x000ea80000100800 */
[----:B------:R-:W3:Y:S04]  /*5ab0*/  LDL R6, [R0+0x28] ;  /* 0x0000280000067983 */ /* 0x000ee80000100800 */
[----:B------:R-:W4:Y:S04]  /*5ac0*/  LDL R8, [R0+0x50] ;  /* 0x0000500000087983 */ /* 0x000f280000100800 */
[----:B------:R-:W5:Y:S01]  /*5ad0*/  LDL R10, [R0+0x78] ;  /* 0x00007800000a7983 */ /* 0x000f620000100800 */
[----:B------:R-:W-:-:S04]  /*5ae0*/  IADD3 R3, PT, PT, R3, 0x4, RZ ;  /* 0x0000000403037810 */ /* 0x000fc80007ffe0ff */
[----:B------:R-:W-:Y:S02]  /*5af0*/  ISETP.NE.AND P0, PT, R3, R22, PT ;  /* 0x000000160300720c */ /* 0x000fe40003f05270 */
        /* <DEDUP_REMOVED lines=9> */
.L_x_146:
[----:B------:R-:W-:Y:S05]  /*5b90*/  BSYNC.RECONVERGENT B0 ;  /* 0x0000000000007941 */ /* 0x000fea0003800200 */
.L_x_145:
[----:B------:R-:W-:Y:S01]  /*5ba0*/  MOV R19, 0x0 ;  /* 0x0000000000137802 */ /* 0x000fe20000000f00 */
[----:B------:R-:W0:Y:S01]  /*5bb0*/  LDCU.64 UR4, c[0x4][0x20] ;  /* 0x01000400ff0477ac */ /* 0x000e220008000a00 */
[----:B-1----:R-:W-:Y:S02]  /*5bc0*/  CS2R R6, SRZ ;  /* 0x0000000000067805 */ /* 0x002fe4000001ff00 */
[----:B------:R1:W2:Y:S01]  /*5bd0*/  LDC.64 R8, c[0x4][R19] ;  /* 0x0100000013087b82 */ /* 0x0002a20000000a00 */
[----:B0-----:R-:W-:Y:S02]  /*5be0*/  IMAD.U32 R4, RZ, RZ, UR4 ;  /* 0x00000004ff047e24 */ /* 0x001fe4000f8e00ff */
[----:B-1----:R-:W-:-:S07]  /*5bf0*/  IMAD.U32 R5, RZ, RZ, UR5 ;  /* 0x00000005ff057e24 */ /* 0x002fce000f8e00ff */
[----:B------:R-:W-:-:S07]  /*5c00*/  LEPC R20, `(.L_x_150) ;  /* 0x000000001014794e */ /* 0x000fce0000000000 */
[----:B--2---:R-:W-:Y:S05]  /*5c10*/  CALL.ABS.NOINC R8 ;  /* 0x0000000008007343 */ /* 0x004fea0003c00000 */
.L_x_150:
        /* <DEDUP_REMOVED lines=8> */
[----:B------:R-:W-:Y:S01]  /*5ca0*/  MOV R5, UR5 ;  /* 0x0000000500057c02 */ /* 0x000fe20008000f00 */
[----:B------:R-:W-:-:S02]  /*5cb0*/  IMAD.MOV.U32 R6, RZ, RZ, R18 ;  /* 0x000000ffff067224 */ /* 0x000fc400078e0012 */
[----:B------:R-:W-:Y:S01]  /*5cc0*/  IMAD.MOV.U32 R7, RZ, RZ, R2 ;  /* 0x000000ffff077224 */ /* 0x000fe200078e0002 */
[----:B--23--:R1:W-:Y:S06]  /*5cd0*/  STL.128 [R1+0x190], R8 ;  /* 0x0001900801007387 */ /* 0x00c3ec0000100c00 */
[----:B------:R-:W-:-:S07]  /*5ce0*/  LEPC R20, `(.L_x_151) ;  /* 0x000000001014794e */ /* 0x000fce0000000000 */
[----:B-1----:R-:W-:Y:S05]  /*5cf0*/  CALL.ABS.NOINC R14 ;  /* 0x000000000e007343 */ /* 0x002fea0003c00000 */
.L_x_151:
        /* <DEDUP_REMOVED lines=8> */
[----:B------:R-:W-:Y:S02]  /*5d80*/  VIADD R0, R19, 0x1 ;  /* 0x0000000113007836 */ /* 0x000fe40000000000 */
[----:B------:R-:W-:-:S03]  /*5d90*/  IMAD.MOV.U32 R4, RZ, RZ, R10 ;  /* 0x000000ffff047224 */ /* 0x000fc600078e000a */
[----:B------:R-:W-:-:S04]  /*5da0*/  IADD3 R3, PT, PT, -R10, R0, RZ ;  /* 0x000000000a037210 */ /* 0x000fc80007ffe1ff */
[----:B------:R-:W-:Y:S01]  /*5db0*/  LOP3.LUT P0, R7, R3, 0x3, RZ, 0xc0, !PT ;  /* 0x0000000303077812 */ /* 0x000fe2000780c0ff */
[----:B---3--:R-:W-:-:S12]  /*5dc0*/  IMAD R3, R22, R5, UR41 ;  /* 0x0000002916037e24 */ /* 0x008fd8000f8e0205 */
        /* <DEDUP_REMOVED lines=18> */
.L_x_153:
[----:B------:R-:W-:Y:S05]  /*5ef0*/  BSYNC.RECONVERGENT B0 ;  /* 0x0000000000007941 */ /* 0x000fea0003800200 */
.L_x_152:
[----:B012---:R-:W-:Y:S01]  /*5f00*/  IMAD.IADD R5, R19, 0x1, -R10 ;  /* 0x0000000113057824 */ /* 0x007fe200078e0a0a */
[----:B------:R-:W-:Y:S04]  /*5f10*/  BSSY.RECONVERGENT B0, `(.L_x_154) ;  /* 0x0000013000007945 */ /* 0x000fe80003800200 */
[----:B------:R-:W-:-:S13]  /*5f20*/  ISETP.GE.U32.AND P0, PT, R5, 0x3, PT ;  /* 0x000000030500780c */ /* 0x000fda0003f06070 */
[----:B------:R-:W-:Y:S05]  /*5f30*/  @!P0 BRA `(.L_x_155) ;  /* 0x0000000000408947 */ /* 0x000fea0003800000 */
.L_x_156:
[----:B0-----:R-:W-:-:S05]  /*5f40*/  IMAD R5, R4, 0x4, R3 ;  /* 0x0000000404057824 */ /* 0x001fca00078e0203 */
        /* <DEDUP_REMOVED lines=15> */
.L_x_155:
[----:B------:R-:W-:Y:S05]  /*6040*/  BSYNC.RECONVERGENT B0 ;  /* 0x0000000000007941 */ /* 0x000fea0003800200 */
.L_x_154:
[----:B------:R1:W5:Y:S01]  /*6050*/  LD.E R23, desc[UR36][R8.64+0x4] ;  /* 0x0000042408177980 */ /* 0x000362000c101900 */
[----:B------:R-:W-:Y:S01]  /*6060*/  MOV R0, 0x0 ;  /* 0x0000000000007802 */ /* 0x000fe20000000f00 */
[----:B------:R-:W2:Y:S01]  /*6070*/  LDCU.64 UR4, c[0x4][0x18] ;  /* 0x01000300ff0477ac */ /* 0x000ea20008000a00 */
[----:B0-----:R-:W-:Y:S02]  /*6080*/  CS2R R6, SRZ ;  /* 0x0000000000067805 */ /* 0x001fe4000001ff00 */
[----:B------:R1:W0:Y:S01]  /*6090*/  LDC.64 R10, c[0x4][R0] ;  /* 0x01000000000a7b82 */ /* 0x0002220000000a00 */
[----:B--2---:R-:W-:Y:S02]  /*60a0*/  IMAD.U32 R4, RZ, RZ, UR4 ;  /* 0x00000004ff047e24 */ /* 0x004fe4000f8e00ff */
[----:B-1----:R-:W-:-:S07]  /*60b0*/  IMAD.U32 R5, RZ, RZ, UR5 ;  /* 0x00000005ff057e24 */ /* 0x002fce000f8e00ff */
[----:B------:R-:W-:-:S07]  /*60c0*/  LEPC R20, `(.L_x_157) ;  /* 0x000000001014794e */ /* 0x000fce0000000000 */
[----:B0----5:R-:W-:Y:S05]  /*60d0*/  CALL.ABS.NOINC R10 ;  /* 0x000000000a007343 */ /* 0x021fea0003c00000 */
.L_x_157:
[----:B------:R-:W-:Y:S01]  /*60e0*/  ISETP.GT.AND P0, PT, R23, R22, PT ;  /* 0x000000161700720c */ /* 0x000fe20003f04270 */
[----:B------:R-:W-:-:S12]  /*60f0*/  BSSY.RECONVERGENT B0, `(.L_x_158) ;  /* 0x0000005000007945 */ /* 0x000fd80003800200 */
[----:B------:R-:W-:Y:S05]  /*6100*/  @!P0 BRA `(.L_x_159) ;  /* 0x00000000000c8947 */ /* 0x000fea0003800000 */
[----:B------:R-:W2:Y:S04]  /*6110*/  LDG.E.64 R4, desc[UR36][R16.64+0x10] ;  /* 0x0000102410047981 */ /* 0x000ea8000c1e1b00 */
[----:B--2---:R0:W5:Y:S04]  /*6120*/  LD.E R23, desc[UR36][R4.64+0xc] ;  /* 0x00000c2404177980 */ /* 0x004168000c101900 */
[----:B------:R0:W5:Y:S02]  /*6130*/  LD.E R22, desc[UR36][R4.64+0x4] ;  /* 0x0000042404167980 */ /* 0x000164000c101900 */
.L_x_159:
[----:B------:R-:W-:Y:S05]  /*6140*/  BSYNC.RECONVERGENT B0 ;  /* 0x0000000000007941 */ /* 0x000fea0003800200 */
.L_x_158:
[----:B-----5:R-:W-:Y:S01]  /*6150*/  ISETP.GE.AND P0, PT, R23, R22, PT ;  /* 0x000000161700720c */ /* 0x020fe20003f06270 */
[----:B------:R-:W-:-:S12]  /*6160*/  BSSY.RECONVERGENT B0, `(.L_x_160) ;  /* 0x000002e000007945 */ /* 0x000fd80003800200 */
[----:B------:R-:W-:Y:S05]  /*6170*/  @P0 BRA `(.L_x_161) ;  /* 0x0000000000b00947 */ /* 0x000fea0003800000 */
[--C-:B------:R-:W-:Y:S02]  /*6180*/  IMAD.IADD R0, R22, 0x1, -R23.reuse ;  /* 0x0000000116007824 */ /* 0x100fe400078e0a17 */
[----:B------:R-:W-:Y:S01]  /*6190*/  HFMA2 R12, -RZ, RZ, 0, 2.384185791015625e-07 ;  /* 0x00000004ff0c7431 */ /* 0x000fe200000001ff */
[----:B------:R-:W-:Y:S01]  /*61a0*/  BSSY.RECONVERGENT B1, `(.L_x_162) ;  /* 0x0000016000017945 */ /* 0x000fe20003800200 */
[----:B------:R-:W-:Y:S01]  /*61b0*/  IMAD.MOV.U32 R3, RZ, RZ, R23 ;  /* 0x000000ffff037224 */ /* 0x000fe200078e0017 */
[----:B0-----:R-:W-:Y:S02]  /*61c0*/  LOP3.LUT P0, R4, R0, 0x3, RZ, 0xc0, !PT ;  /* 0x0000000300047812 */ /* 0x001fe4000780c0ff */
[----:B------:R-:W-:-:S11]  /*61d0*/  IMAD R12, R19, R12, UR41 ;  /* 0x00000029130c7e24 */ /* 0x000fd6000f8e020c */
        /* <DEDUP_REMOVED lines=18> */
.L_x_163:
[----:B------:R-:W-:Y:S05]  /*6300*/  BSYNC.RECONVERGENT B1 ;  /* 0x0000000000017941 */ /* 0x000fea0003800200 */
.L_x_162:
[----:B012---:R-:W-:-:S04]  /*6310*/  IADD3 R0, PT, PT, R23, -R22, RZ ;  /* 0x8000001617007210 */ /* 0x007fc80007ffe0ff */
[----:B------:R-:W-:-:S13]  /*6320*/  ISETP.GT.U32.AND P0, PT, R0, -0x4, PT ;  /* 0xfffffffc0000780c */ /* 0x000fda0003f04070 */
[----:B------:R-:W-:Y:S05]  /*6330*/  @P0 BRA `(.L_x_161) ;  /* 0x0000000000400947 */ /* 0x000fea0003800000 */
.L_x_164:
        /* <DEDUP_REMOVED lines=16> */
.L_x_161:
[----:B------:R-:W-:Y:S05]  /*6440*/  BSYNC.RECONVERGENT B0 ;  /* 0x0000000000007941 */ /* 0x000fea0003800200 */
.L_x_160:
        /* <DEDUP_REMOVED lines=8> */
.L_x_165:
[----:B------:R-:W2:Y:S01]  /*64d0*/  LDG.E.64 R12, desc[UR36][R16.64+0x18] ;  /* 0x00001824100c7981 */ /* 0x000ea2000c1e1b00 */
[----:B------:R-:W0:Y:S03]  /*64e0*/  LDCU.64 UR4, c[0x4][0x8] ;  /* 0x01000100ff0477ac */ /* 0x000e260008000a00 */
[----:B--2---:R-:W2:Y:S04]  /*64f0*/  LD.E R8, desc[UR36][R12.64] ;  /* 0x000000240c087980 */ /* 0x004ea8000c101900 */
[----:B------:R-:W2:Y:S04]  /*6500*/  LD.E R9, desc[UR36][R12.64+0x4] ;  /* 0x000004240c097980 */ /* 0x000ea8000c101900 */
[----:B------:R-:W2:Y:S04]  /*6510*/  LD.E R10, desc[UR36][R12.64+0x8] ;  /* 0x000008240c0a7980 */ /* 0x000ea8000c101900 */
[----:B------:R-:W2:Y:S01]  /*6520*/  LD.E R11, desc[UR36][R12.64+0xc] ;  /* 0x00000c240c0b7980 */ /* 0x000ea2000c101900 */
[----:B------:R1:W3:Y:S01]  /*6530*/  LDC.64 R14, c[0x4][R19] ;  /* 0x01000000130e7b82 */ /* 0x0002e20000000a00 */
[----:B0-----:R-:W-:Y:S01]  /*6540*/  MOV R4, UR4 ;  /* 0x0000000400047c02 */ /* 0x001fe20008000f00 */
[----:B------:R-:W-:-:S02]  /*6550*/  IMAD.U32 R5, RZ, RZ, UR5 ;  /* 0x00000005ff057e24 */ /* 0x000fc4000f8e00ff */
[----:B------:R-:W-:Y:S02]  /*6560*/  IMAD.MOV.U32 R6, RZ, RZ, R18 ;  /* 0x000000ffff067224 */ /* 0x000fe400078e0012 */
[----:B------:R-:W-:Y:S01]  /*6570*/  IMAD.MOV.U32 R7, RZ, RZ, R2 ;  /* 0x000000ffff077224 */ /* 0x000fe200078e0002 */
[----:B--23--:R1:W-:Y:S06]  /*6580*/  STL.128 [R1+0x190], R8 ;  /* 0x0001900801007387 */ /* 0x00c3ec0000100c00 */
[----:B------:R-:W-:-:S07]  /*6590*/  LEPC R20, `(.L_x_166) ;  /* 0x000000001014794e */ /* 0x000fce0000000000 */
[----:B-1----:R-:W-:Y:S05]  /*65a0*/  CALL.ABS.NOINC R14 ;  /* 0x000000000e007343 */ /* 0x002fea0003c00000 */
.L_x_166:
[----:B------:R-:W2:Y:S04]  /*65b0*/  LDG.E.64 R8, desc[UR36][R16.64+0x18] ;  /* 0x0000182410087981 */ /* 0x000ea8000c1e1b00 */
[----:B--2---:R-:W2:Y:S04]  /*65c0*/  LD.E R0, desc[UR36][R8.64] ;  /* 0x0000002408007980 */ /* 0x004ea8000c101900 */
[----:B------:R-:W2:Y:S04]  /*65d0*/  LD.E R3, desc[UR36][R8.64+0x8] ;  /* 0x0000082408037980 */ /* 0x000ea8000c101900 */
[----:B------:R-:W3:Y:S01]  /*65e0*/  LD.E R22, desc[UR36][R8.64+0xc] ;  /* 0x00000c2408167980 */ /* 0x000ee2000c101900 */
[----:B------:R-:W-:Y:S01]  /*65f0*/  IMAD.MOV.U32 R5, RZ, RZ, 0x28 ;  /* 0x00000028ff057424 */ /* 0x000fe200078e00ff */
[----:B------:R-:W-:Y:S01]  /*6600*/  BSSY.RECONVERGENT B0, `(.L_x_167) ;  /* 0x000001a000007945 */ /* 0x000fe20003800200 */
[----:B--2---:R-:W-:-:S02]  /*6610*/  VIMNMX R19, PT, PT, R0, R3, !PT ;  /* 0x0000000300137248 */ /* 0x004fc40007fe0100 */
[----:B------:R-:W-:Y:S02]  /*6620*/  VIMNMX R10, PT, PT, R0, R3, PT ;  /* 0x00000003000a7248 */ /* 0x000fe40003fe0100 */
[----:B------:R-:W-:-:S03]  /*6630*/  IADD3 R0, PT, PT, R19, 0x1, RZ ;  /* 0x0000000113007810 */ /* 0x000fc60007ffe0ff */
[--C-:B------:R-:W-:Y:S02]  /*6640*/  IMAD.MOV.U32 R4, RZ, RZ, R10.reuse ;  /* 0x000000ffff047224 */ /* 0x100fe400078e000a */
[----:B------:R-:W-:-:S05]  /*6650*/  IMAD.IADD R3, R0, 0x1, -R10 ;  /* 0x0000000100037824 */ /* 0x000fca00078e0a0a */
[----:B------:R-:W-:Y:S01]  /*6660*/  LOP3.LUT P0, R7, R3, 0x3, RZ, 0xc0, !PT ;  /* 0x0000000303077812 */ /* 0x000fe2000780c0ff */
[----:B---3--:R-:W-:-:S12]  /*6670*/  IMAD R3, R22, R5, UR41 ;  /* 0x0000002916037e24 */ /* 0x008fd8000f8e0205 */
[----:B------:R-:W-:Y:S05]  /*6680*/  @!P0 BRA `(.L_x_168) ;  /* 0x0000000000448947 */ /* 0x000fea0003800000 */
[----:B------:R-:W-:-:S05]  /*6690*/  LEA R5, R10, R3, 0x2 ;  /* 0x000000030a057211 */ /* 0x000fca00078e10ff */
        /* <DEDUP_REMOVED lines=16> */
.L_x_168:
[----:B------:R-:W-:Y:S05]  /*67a0*/  BSYNC.RECONVERGENT B0 ;  /* 0x0000000000007941 */ /* 0x000fea0003800200 */
.L_x_167:
[----:B012---:R-:W-:Y:S01]  /*67b0*/  IMAD.IADD R5, R19, 0x1, -R10 ;  /* 0x0000000113057824 */ /* 0x007fe200078e0a0a */
[----:B------:R-:W-:Y:S04]  /*67c0*/  BSSY.RECONVERGENT B0, `(.L_x_169) ;  /* 0x0000013000007945 */ /* 0x000fe80003800200 */
[----:B------:R-:W-:-:S13]  /*67d0*/  ISETP.GE.U32.AND P0, PT, R5, 0x3, PT ;  /* 0x000000030500780c */ /* 0x000fda0003f06070 */
[----:B------:R-:W-:Y:S05]  /*67e0*/  @!P0 BRA `(.L_x_170) ;  /* 0x0000000000408947 */ /* 0x000fea0003800000 */
.L_x_171:
        /* <DEDUP_REMOVED lines=16> */
.L_x_170:
[----:B------:R-:W-:Y:S05]  /*68f0*/  BSYNC.RECONVERGENT B0 ;  /* 0x0000000000007941 */ /* 0x000fea0003800200 */
.L_x_169:
        /* <DEDUP_REMOVED lines=9> */
.L_x_172:
[----:B------:R-:W-:Y:S01]  /*6990*/  ISETP.GT.AND P0, PT, R23, R22, PT ;  /* 0x000000161700720c */ /* 0x000fe20003f04270 */
[----:B------:R-:W-:-:S12]  /*69a0*/  BSSY.RECONVERGENT B0, `(.L_x_173) ;  /* 0x0000005000007945 */ /* 0x000fd80003800200 */
[----:B------:R-:W-:Y:S05]  /*69b0*/  @!P0 BRA `(.L_x_174) ;  /* 0x00000000000c8947 */ /* 0x000fea0003800000 */
[----:B------:R-:W2:Y:S04]  /*69c0*/  LDG.E.64 R4, desc[UR36][R16.64+0x18] ;  /* 0x0000182410047981 */ /* 0x000ea8000c1e1b00 */
[----:B--2---:R0:W5:Y:S04]  /*69d0*/  LD.E R23, desc[UR36][R4.64+0xc] ;  /* 0x00000c2404177980 */ /* 0x004168000c101900 */
[----:B------:R0:W5:Y:S02]  /*69e0*/  LD.E R22, desc[UR36][R4.64+0x4] ;  /* 0x0000042404167980 */ /* 0x000164000c101900 */
.L_x_174:
[----:B------:R-:W-:Y:S05]  /*69f0*/  BSYNC.RECONVERGENT B0 ;  /* 0x0000000000007941 */ /* 0x000fea0003800200 */
.L_x_173:
[----:B-----5:R-:W-:Y:S01]  /*6a00*/  ISETP.GE.AND P0, PT, R23, R22, PT ;  /* 0x000000161700720c */ /* 0x020fe20003f06270 */
[----:B------:R-:W-:-:S12]  /*6a10*/  BSSY.RECONVERGENT B0, `(.L_x_175) ;  /* 0x000002e000007945 */ /* 0x000fd80003800200 */
[----:B------:R-:W-:Y:S05]  /*6a20*/  @P0 BRA `(.L_x_176) ;  /* 0x0000000000b00947 */ /* 0x000fea0003800000 */
[----:B------:R-:W-:Y:S01]  /*6a30*/  IADD3 R0, PT, PT, -R23, R22, RZ ;  /* 0x0000001617007210 */ /* 0x000fe20007ffe1ff */
[----:B------:R-:W-:Y:S01]  /*6a40*/  IMAD.MOV.U32 R12, RZ, RZ, 0x4 ;  /* 0x00000004ff0c7424 */ /* 0x000fe200078e00ff */
[----:B------:R-:W-:Y:S01]  /*6a50*/  BSSY.RECONVERGENT B1, `(.L_x_177) ;  /* 0x0000016000017945 */ /* 0x000fe20003800200 */
[----:B------:R-:W-:Y:S01]  /*6a60*/  IMAD.MOV.U32 R3, RZ, RZ, R23 ;  /* 0x000000ffff037224 */ /* 0x000fe200078e0017 */
[----:B0-----:R-:W-:Y:S01]  /*6a70*/  LOP3.LUT P0, R4, R0, 0x3, RZ, 0xc0, !PT ;  /* 0x0000000300047812 */ /* 0x001fe2000780c0ff */
        /* <DEDUP_REMOVED lines=19> */
.L_x_178:
[----:B------:R-:W-:Y:S05]  /*6bb0*/  BSYNC.RECONVERGENT B1 ;  /* 0x0000000000017941 */ /* 0x000fea0003800200 */
.L_x_177:
[----:B012---:R-:W-:-:S05]  /*6bc0*/  IMAD.IADD R0, R23, 0x1, -R22 ;  /* 0x0000000117007824 */ /* 0x007fca00078e0a16 */
[----:B------:R-:W-:-:S13]  /*6bd0*/  ISETP.GT.U32.AND P0, PT, R0, -0x4, PT ;  /* 0xfffffffc0000780c */ /* 0x000fda0003f04070 */
[----:B------:R-:W-:Y:S05]  /*6be0*/  @P0 BRA `(.L_x_176) ;  /* 0x0000000000400947 */ /* 0x000fea0003800000 */
.L_x_179:
        /* <DEDUP_REMOVED lines=16> */
.L_x_176:
[----:B------:R-:W-:Y:S05]  /*6cf0*/  BSYNC.RECONVERGENT B0 ;  /* 0x0000000000007941 */ /* 0x000fea0003800200 */
.L_x_175:
[----:B------:R-:W-:Y:S01]  /*6d00*/  MOV R19, 0x0 ;  /* 0x0000000000137802 */ /* 0x000fe20000000f00 */
[----:B------:R-:W0:Y:S01]  /*6d10*/  LDCU.64 UR4, c[0x4][0x20] ;  /* 0x01000400ff0477ac */ /* 0x000e220008000a00 */
[----:B-1----:R-:W-:Y:S02]  /*6d20*/  CS2R R6, SRZ ;  /* 0x0000000000067805 */ /* 0x002fe4000001ff00 */
[----:B------:R1:W2:Y:S01]  /*6d30*/  LDC.64 R8, c[0x4][R19] ;  /* 0x0100000013087b82 */ /* 0x0002a20000000a00 */
[----:B0-----:R-:W-:Y:S01]  /*6d40*/  IMAD.U32 R4, RZ, RZ, UR4 ;  /* 0x00000004ff047e24 */ /* 0x001fe2000f8e00ff */
[----:B-1----:R-:W-:-:S07]  /*6d50*/  MOV R5, UR5 ;  /* 0x0000000500057c02 */ /* 0x002fce0008000f00 */
[----:B------:R-:W-:-:S07]  /*6d60*/  LEPC R20, `(.L_x_180) ;  /* 0x000000001014794e */ /* 0x000fce0000000000 */
[----:B--2---:R-:W-:Y:S05]  /*6d70*/  CALL.ABS.NOINC R8 ;  /* 0x0000000008007343 */ /* 0x004fea0003c00000 */
.L_x_180:
        /* <DEDUP_REMOVED lines=14> */
.L_x_181:
        /* <DEDUP_REMOVED lines=31> */
.L_x_183:
[----:B------:R-:W-:Y:S05]  /*7050*/  BSYNC.RECONVERGENT B0 ;  /* 0x0000000000007941 */ /* 0x000fea0003800200 */
.L_x_182:
[----:B012---:R-:W-:Y:S01]  /*7060*/  IADD3 R5, PT, PT, R19, -R10, RZ ;  /* 0x8000000a13057210 */ /* 0x007fe20007ffe0ff */
[----:B------:R-:W-:Y:S03]  /*7070*/  BSSY.RECONVERGENT B0, `(.L_x_184) ;  /* 0x0000013000007945 */ /* 0x000fe60003800200 */
[----:B------:R-:W-:-:S13]  /*7080*/  ISETP.GE.U32.AND P0, PT, R5, 0x3, PT ;  /* 0x000000030500780c */ /* 0x000fda0003f06070 */
[----:B------:R-:W-:Y:S05]  /*7090*/  @!P0 BRA `(.L_x_185) ;  /* 0x0000000000408947 */ /* 0x000fea0003800000 */
.L_x_186:
        /* <DEDUP_REMOVED lines=16> */
.L_x_185:
[----:B------:R-:W-:Y:S05]  /*71a0*/  BSYNC.RECONVERGENT B0 ;  /* 0x0000000000007941 */ /* 0x000fea0003800200 */
.L_x_184:
        /* <DEDUP_REMOVED lines=9> */
.L_x_187:
[----:B------:R-:W-:Y:S01]  /*7240*/  ISETP.GT.AND P0, PT, R23, R22, PT ;  /* 0x000000161700720c */ /* 0x000fe20003f04270 */
[----:B------:R-:W-:-:S12]  /*7250*/  BSSY.RECONVERGENT B0, `(.L_x_188) ;  /* 0x0000005000007945 */ /* 0x000fd80003800200 */
[----:B------:R-:W-:Y:S05]  /*7260*/  @!P0 BRA `(.L_x_189) ;  /* 0x00000000000c8947 */ /* 0x000fea0003800000 */
[----:B------:R-:W2:Y:S04]  /*7270*/  LDG.E.64 R4, desc[UR36][R16.64+0x20] ;  /* 0x0000202410047981 */ /* 0x000ea8000c1e1b00 */
[----:B--2---:R0:W5:Y:S04]  /*7280*/  LD.E R23, desc[UR36][R4.64+0xc] ;  /* 0x00000c2404177980 */ /* 0x004168000c101900 */
[----:B------:R0:W5:Y:S02]  /*7290*/  LD.E R22, desc[UR36][R4.64+0x4] ;  /* 0x0000042404167980 */ /* 0x000164000c101900 */
.L_x_189:
[----:B------:R-:W-:Y:S05]  /*72a0*/  BSYNC.RECONVERGENT B0 ;  /* 0x0000000000007941 */ /* 0x000fea0003800200 */
.L_x_188:
        /* <DEDUP_REMOVED lines=27> */
.L_x_193:
[----:B------:R-:W-:Y:S05]  /*7460*/  BSYNC.RECONVERGENT B1 ;  /* 0x0000000000017941 */ /* 0x000fea0003800200 */
.L_x_192:
[----:B012---:R-:W-:-:S05]  /*7470*/  IMAD.IADD R0, R23, 0x1, -R22 ;  /* 0x0000000117007824 */ /* 0x007fca00078e0a16 */
[----:B------:R-:W-:-:S13]  /*7480*/  ISETP.GT.U32.AND P0, PT, R0, -0x4, PT ;  /* 0xfffffffc0000780c */ /* 0x000fda0003f04070 */
[----:B------:R-:W-:Y:S05]  /*7490*/  @P0 BRA `(.L_x_191) ;  /* 0x0000000000400947 */ /* 0x000fea0003800000 */
.L_x_194:
        /* <DEDUP_REMOVED lines=16> */
.L_x_191:
[----:B------:R-:W-:Y:S05]  /*75a0*/  BSYNC.RECONVERGENT B0 ;  /* 0x0000000000007941 */ /* 0x000fea0003800200 */
.L_x_190:
        /* <DEDUP_REMOVED lines=8> */
.L_x_195:
        /* <DEDUP_REMOVED lines=14> */
.L_x_196:
        /* <DEDUP_REMOVED lines=31> */
.L_x_198:
[----:B------:R-:W-:Y:S05]  /*7900*/  BSYNC.RECONVERGENT B0 ;  /* 0x0000000000007941 */ /* 0x000fea0003800200 */
.L_x_197:
[----:B012---:R-:W-:Y:S01]  /*7910*/  IMAD.IADD R5, R19, 0x1, -R10 ;  /* 0x0000000113057824 */ /* 0x007fe200078e0a0a */
[----:B------:R-:W-:Y:S04]  /*7920*/  BSSY.RECONVERGENT B0, `(.L_x_199) ;  /* 0x0000013000007945 */ /* 0x000fe80003800200 */
[----:B------:R-:W-:-:S13]  /*7930*/  ISETP.GE.U32.AND P0, PT, R5, 0x3, PT ;  /* 0x000000030500780c */ /* 0x000fda0003f06070 */
[----:B------:R-:W-:Y:S05]  /*7940*/  @!P0 BRA `(.L_x_200) ;  /* 0x0000000000408947 */ /* 0x000fea0003800000 */
.L_x_201:
        /* <DEDUP_REMOVED lines=16> */
.L_x_200:
[----:B------:R-:W-:Y:S05]  /*7a50*/  BSYNC.RECONVERGENT B0 ;  /* 0x0000000000007941 */ /* 0x000fea0003800200 */
.L_x_199:
        /* <DEDUP_REMOVED lines=9> */
.L_x_202:
[----:B------:R-:W-:Y:S01]  /*7af0*/  ISETP.GT.AND P0, PT, R23, R22, PT ;  /* 0x000000161700720c */ /* 0x000fe20003f04270 */
[----:B------:R-:W-:-:S12]  /*7b00*/  BSSY.RECONVERGENT B0, `(.L_x_203) ;  /* 0x0000005000007945 */ /* 0x000fd80003800200 */
[----:B------:R-:W-:Y:S05]  /*7b10*/  @!P0 BRA `(.L_x_204) ;  /* 0x00000000000c8947 */ /* 0x000fea0003800000 */
[----:B------:R-:W2:Y:S04]  /*7b20*/  LDG.E.64 R4, desc[UR36][R16.64+0x28] ;  /* 0x0000282410047981 */ /* 0x000ea8000c1e1b00 */
[----:B--2---:R0:W5:Y:S04]  /*7b30*/  LD.E R23, desc[UR36][R4.64+0xc] ;  /* 0x00000c2404177980 */ /* 0x004168000c101900 */
[----:B------:R0:W5:Y:S02]  /*7b40*/  LD.E R22, desc[UR36][R4.64+0x4] ;  /* 0x0000042404167980 */ /* 0x000164000c101900 */
.L_x_204:
[----:B------:R-:W-:Y:S05]  /*7b50*/  BSYNC.RECONVERGENT B0 ;  /* 0x0000000000007941 */ /* 0x000fea0003800200 */
.L_x_203:
        /* <DEDUP_REMOVED lines=27> */
.L_x_208:
[----:B------:R-:W-:Y:S05]  /*7d10*/  BSYNC.RECONVERGENT B1 ;  /* 0x0000000000017941 */ /* 0x000fea0003800200 */
.L_x_207:
[----:B012---:R-:W-:-:S05]  /*7d20*/  IMAD.IADD R0, R23, 0x1, -R22 ;  /* 0x0000000117007824 */ /* 0x007fca00078e0a16 */
[----:B------:R-:W-:-:S13]  /*7d30*/  ISETP.GT.U32.AND P0, PT, R0, -0x4, PT ;  /* 0xfffffffc0000780c */ /* 0x000fda0003f04070 */
[----:B------:R-:W-:Y:S05]  /*7d40*/  @P0 BRA `(.L_x_206) ;  /* 0x0000000000400947 */ /* 0x000fea0003800000 */
.L_x_209:
        /* <DEDUP_REMOVED lines=16> */
.L_x_206:
[----:B------:R-:W-:Y:S05]  /*7e50*/  BSYNC.RECONVERGENT B0 ;  /* 0x0000000000007941 */ /* 0x000fea0003800200 */
.L_x_205:
        /* <DEDUP_REMOVED lines=8> */
.L_x_210:
        /* <DEDUP_REMOVED lines=14> */
.L_x_211:
        /* <DEDUP_REMOVED lines=31> */
.L_x_213:
[----:B------:R-:W-:Y:S05]  /*81b0*/  BSYNC.RECONVERGENT B0 ;  /* 0x0000000000007941 */ /* 0x000fea0003800200 */
.L_x_212:
[----:B012---:R-:W-:Y:S01]  /*81c0*/  IMAD.IADD R5, R19, 0x1, -R10 ;  /* 0x0000000113057824 */ /* 0x007fe200078e0a0a */
[----:B------:R-:W-:Y:S04]  /*81d0*/  BSSY.RECONVERGENT B0, `(.L_x_214) ;  /* 0x0000013000007945 */ /* 0x000fe80003800200 */
[----:B------:R-:W-:-:S13]  /*81e0*/  ISETP.GE.U32.AND P0, PT, R5, 0x3, PT ;  /* 0x000000030500780c */ /* 0x000fda0003f06070 */
[----:B------:R-:W-:Y:S05]  /*81f0*/  @!P0 BRA `(.L_x_215) ;  /* 0x0000000000408947 */ /* 0x000fea0003800000 */
.L_x_216:
        /* <DEDUP_REMOVED lines=16> */
.L_x_215:
[----:B------:R-:W-:Y:S05]  /*8300*/  BSYNC.RECONVERGENT B0 ;  /* 0x0000000000007941 */ /* 0x000fea0003800200 */
.L_x_214:
        /* <DEDUP_REMOVED lines=9> */
.L_x_217:
[----:B------:R-:W-:Y:S01]  /*83a0*/  ISETP.GT.AND P0, PT, R23, R22, PT ;  /* 0x000000161700720c */ /* 0x000fe20003f04270 */
[----:B------:R-:W-:-:S12]  /*83b0*/  BSSY.RECONVERGENT B0, `(.L_x_218) ;  /* 0x0000005000007945 */ /* 0x000fd80003800200 */
[----:B------:R-:W-:Y:S05]  /*83c0*/  @!P0 BRA `(.L_x_219) ;  /* 0x00000000000c8947 */ /* 0x000fea0003800000 */
[----:B------:R-:W2:Y:S04]  /*83d0*/  LDG.E.64 R4, desc[UR36][R16.64+0x30] ;  /* 0x0000302410047981 */ /* 0x000ea8000c1e1b00 */
[----:B--2---:R0:W5:Y:S04]  /*83e0*/  LD.E R23, desc[UR36][R4.64+0xc] ;  /* 0x00000c2404177980 */ /* 0x004168000c101900 */
[----:B------:R0:W5:Y:S02]  /*83f0*/  LD.E R22, desc[UR36][R4.64+0x4] ;  /* 0x0000042404167980 */ /* 0x000164000c101900 */
.L_x_219:
[----:B------:R-:W-:Y:S05]  /*8400*/  BSYNC.RECONVERGENT B0 ;  /* 0x0000000000007941 */ /* 0x000fea0003800200 */
.L_x_218:
        /* <DEDUP_REMOVED lines=27> */
.L_x_223:
[----:B------:R-:W-:Y:S05]  /*85c0*/  BSYNC.RECONVERGENT B1 ;  /* 0x0000000000017941 */ /* 0x000fea0003800200 */
.L_x_222:
[----:B012---:R-:W-:-:S04]  /*85d0*/  IADD3 R0, PT, PT, R23, -R22, RZ ;  /* 0x8000001617007210 */ /* 0x007fc80007ffe0ff */
[----:B------:R-:W-:-:S13]  /*85e0*/  ISETP.GT.U32.AND P0, PT, R0, -0x4, PT ;  /* 0xfffffffc0000780c */ /* 0x000fda0003f04070 */
[----:B------:R-:W-:Y:S05]  /*85f0*/  @P0 BRA `(.L_x_221) ;  /* 0x0000000000400947 */ /* 0x000fea0003800000 */
.L_x_224:
        /* <DEDUP_REMOVED lines=16> */
.L_x_221:
[----:B------:R-:W-:Y:S05]  /*8700*/  BSYNC.RECONVERGENT B0 ;  /* 0x0000000000007941 */ /* 0x000fea0003800200 */
.L_x_220:
        /* <DEDUP_REMOVED lines=8> */
.L_x_225:
        /* <DEDUP_REMOVED lines=14> */
.L_x_226:
        /* <DEDUP_REMOVED lines=31> */
.L_x_228:
[----:B------:R-:W-:Y:S05]  /*8a60*/  BSYNC.RECONVERGENT B0 ;  /* 0x0000000000007941 */ /* 0x000fea0003800200 */
.L_x_227:
[----:B012---:R-:W-:Y:S01]  /*8a70*/  IMAD.IADD R5, R19, 0x1, -R10 ;  /* 0x0000000113057824 */ /* 0x007fe200078e0a0a */
[----:B------:R-:W-:Y:S04]  /*8a80*/  BSSY.RECONVERGENT B0, `(.L_x_229) ;  /* 0x0000013000007945 */ /* 0x000fe80003800200 */
[----:B------:R-:W-:-:S13]  /*8a90*/  ISETP.GE.U32.AND P0, PT, R5, 0x3, PT ;  /* 0x000000030500780c */ /* 0x000fda0003f06070 */
[----:B------:R-:W-:Y:S05]  /*8aa0*/  @!P0 BRA `(.L_x_230) ;  /* 0x0000000000408947 */ /* 0x000fea0003800000 */
.L_x_231:
        /* <DEDUP_REMOVED lines=16> */
.L_x_230:
[----:B------:R-:W-:Y:S05]  /*8bb0*/  BSYNC.RECONVERGENT B0 ;  /* 0x0000000000007941 */ /* 0x000fea0003800200 */
.L_x_229:
        /* <DEDUP_REMOVED lines=9> */
.L_x_232:
[----:B------:R-:W-:Y:S01]  /*8c50*/  ISETP.GT.AND P0, PT, R23, R22, PT ;  /* 0x000000161700720c */ /* 0x000fe20003f04270 */
[----:B------:R-:W-:-:S12]  /*8c60*/  BSSY.RECONVERGENT B0, `(.L_x_233) ;  /* 0x0000005000007945 */ /* 0x000fd80003800200 */
[----:B------:R-:W-:Y:S05]  /*8c70*/  @!P0 BRA `(.L_x_234) ;  /* 0x00000000000c8947 */ /* 0x000fea0003800000 */
[----:B------:R-:W2:Y:S04]  /*8c80*/  LDG.E.64 R4, desc[UR36][R16.64+0x38] ;  /* 0x0000382410047981 */ /* 0x000ea8000c1e1b00 */
[----:B--2---:R0:W5:Y:S04]  /*8c90*/  LD.E R23, desc[UR36][R4.64+0xc] ;  /* 0x00000c2404177980 */ /* 0x004168000c101900 */
[----:B------:R0:W5:Y:S02]  /*8ca0*/  LD.E R22, desc[UR36][R4.64+0x4] ;  /* 0x0000042404167980 */ /* 0x000164000c101900 */
.L_x_234:
[----:B------:R-:W-:Y:S05]  /*8cb0*/  BSYNC.RECONVERGENT B0 ;  /* 0x0000000000007941 */ /* 0x000fea0003800200 */
.L_x_233:
        /* <DEDUP_REMOVED lines=27> */
.L_x_238:
[----:B------:R-:W-:Y:S05]  /*8e70*/  BSYNC.RECONVERGENT B1 ;  /* 0x0000000000017941 */ /* 0x000fea0003800200 */
.L_x_237:
[----:B012---:R-:W-:-:S05]  /*8e80*/  IMAD.IADD R0, R23, 0x1, -R22 ;  /* 0x0000000117007824 */ /* 0x007fca00078e0a16 */
[----:B------:R-:W-:-:S13]  /*8e90*/  ISETP.GT.U32.AND P0, PT, R0, -0x4, PT ;  /* 0xfffffffc0000780c */ /* 0x000fda0003f04070 */
[----:B------:R-:W-:Y:S05]  /*8ea0*/  @P0 BRA `(.L_x_236) ;  /* 0x0000000000400947 */ /* 0x000fea0003800000 */
.L_x_239:
        /* <DEDUP_REMOVED lines=16> */
.L_x_236:
[----:B------:R-:W-:Y:S05]  /*8fb0*/  BSYNC.RECONVERGENT B0 ;  /* 0x0000000000007941 */ /* 0x000fea0003800200 */
.L_x_235:
        /* <DEDUP_REMOVED lines=8> */
.L_x_240:
        /* <DEDUP_REMOVED lines=14> */
.L_x_241:
        /* <DEDUP_REMOVED lines=31> */
.L_x_243:
[----:B------:R-:W-:Y:S05]  /*9310*/  BSYNC.RECONVERGENT B0 ;  /* 0x0000000000007941 */ /* 0x000fea0003800200 */
.L_x_242:
[----:B012---:R-:W-:Y:S01]  /*9320*/  IADD3 R5, PT, PT, R19, -R10, RZ ;  /* 0x8000000a13057210 */ /* 0x007fe20007ffe0ff */
[----:B------:R-:W-:Y:S03]  /*9330*/  BSSY.RECONVERGENT B0, `(.L_x_244) ;  /* 0x0000013000007945 */ /* 0x000fe60003800200 */
[----:B------:R-:W-:-:S13]  /*9340*/  ISETP.GE.U32.AND P0, PT, R5, 0x3, PT ;  /* 0x000000030500780c */ /* 0x000fda0003f06070 */
[----:B------:R-:W-:Y:S05]  /*9350*/  @!P0 BRA `(.L_x_245) ;  /* 0x0000000000408947 */ /* 0x000fea0003800000 */
.L_x_246:
        /* <DEDUP_REMOVED lines=16> */
.L_x_245:
[----:B------:R-:W-:Y:S05]  /*9460*/  BSYNC.RECONVERGENT B0 ;  /* 0x0000000000007941 */ /* 0x000fea0003800200 */
.L_x_244:
        /* <DEDUP_REMOVED lines=9> */
.L_x_247:
[----:B------:R-:W-:Y:S01]  /*9500*/  ISETP.GT.AND P0, PT, R23, R22, PT ;  /* 0x000000161700720c */ /* 0x000fe20003f04270 */
[----:B------:R-:W-:-:S12]  /*9510*/  BSSY.RECONVERGENT B0, `(.L_x_248) ;  /* 0x0000005000007945 */ /* 0x000fd80003800200 */
[----:B------:R-:W-:Y:S05]  /*9520*/  @!P0 BRA `(.L_x_249) ;  /* 0x00000000000c8947 */ /* 0x000fea0003800000 */
[----:B------:R-:W2:Y:S04]  /*9530*/  LDG.E.64 R4, desc[UR36][R16.64+0x40] ;  /* 0x0000402410047981 */ /* 0x000ea8000c1e1b00 */
[----:B--2---:R0:W5:Y:S04]  /*9540*/  LD.E R23, desc[UR36][R4.64+0xc] ;  /* 0x00000c2404177980 */ /* 0x004168000c101900 */
[----:B------:R0:W5:Y:S02]  /*9550*/  LD.E R22, desc[UR36][R4.64+0x4] ;  /* 0x0000042404167980 */ /* 0x000164000c101900 */
.L_x_249:
[----:B------:R-:W-:Y:S05]  /*9560*/  BSYNC.RECONVERGENT B0 ;  /* 0x0000000000007941 */ /* 0x000fea0003800200 */
.L_x_248:
        /* <DEDUP_REMOVED lines=27> */
.L_x_253:
[----:B------:R-:W-:Y:S05]  /*9720*/  BSYNC.RECONVERGENT B1 ;  /* 0x0000000000017941 */ /* 0x000fea0003800200 */
.L_x_252:
[----:B012---:R-:W-:-:S05]  /*9730*/  IMAD.IADD R0, R23, 0x1, -R22 ;  /* 0x0000000117007824 */ /* 0x007fca00078e0a16 */
[----:B------:R-:W-:-:S13]  /*9740*/  ISETP.GT.U32.AND P0, PT, R0, -0x4, PT ;  /* 0xfffffffc0000780c */ /* 0x000fda0003f04070 */
[----:B------:R-:W-:Y:S05]  /*9750*/  @P0 BRA `(.L_x_251) ;  /* 0x0000000000400947 */ /* 0x000fea0003800000 */
.L_x_254:
        /* <DEDUP_REMOVED lines=16> */
.L_x_251:
[----:B------:R-:W-:Y:S05]  /*9860*/  BSYNC.RECONVERGENT B0 ;  /* 0x0000000000007941 */ /* 0x000fea0003800200 */
.L_x_250:
        /* <DEDUP_REMOVED lines=8> */
.L_x_255:
        /* <DEDUP_REMOVED lines=14> */
.L_x_256:
        /* <DEDUP_REMOVED lines=8> */
[----:B------:R-:W-:Y:S01]  /*9a50*/  IADD3 R0, PT, PT, R18, 0x1, RZ ;  /* 0x0000000112007810 */ /* 0x000fe20007ffe0ff */
[----:B---3--:R-:W-:Y:S01]  /*9a60*/  IMAD R14, R19, R14, UR41 ;  /* 0x00000029130e7e24 */ /* 0x008fe2000f8e020e */
[----:B------:R-:W-:-:S03]  /*9a70*/  MOV R5, R9 ;  /* 0x0000000900057202 */ /* 0x000fc60000000f00 */
[----:B------:R-:W-:-:S05]  /*9a80*/  IMAD.IADD R4, R0, 0x1, -R9 ;  /* 0x0000000100047824 */ /* 0x000fca00078e0a09 */
[----:B------:R-:W-:-:S13]  /*9a90*/  LOP3.LUT P0, R6, R4, 0x3, RZ, 0xc0, !PT ;  /* 0x0000000304067812 */ /* 0x000fda000780c0ff */
        /* <DEDUP_REMOVED lines=18> */
.L_x_258:
[----:B------:R-:W-:Y:S05]  /*9bc0*/  BSYNC.RECONVERGENT B0 ;  /* 0x0000000000007941 */ /* 0x000fea0003800200 */
.L_x_257:
[----:B012---:R-:W-:Y:S01]  /*9bd0*/  IMAD.IADD R4, R18, 0x1, -R9 ;  /* 0x0000000112047824 */ /* 0x007fe200078e0a09 */
[----:B------:R-:W-:Y:S04]  /*9be0*/  BSSY.RECONVERGENT B0, `(.L_x_259) ;  /* 0x0000013000007945 */ /* 0x000fe80003800200 */
[----:B------:R-:W-:-:S13]  /*9bf0*/  ISETP.GE.U32.AND P0, PT, R4, 0x3, PT ;  /* 0x000000030400780c */ /* 0x000fda0003f06070 */
[----:B------:R-:W-:Y:S05]  /*9c00*/  @!P0 BRA `(.L_x_260) ;  /* 0x0000000000408947 */ /* 0x000fea0003800000 */
.L_x_261:
        /* <DEDUP_REMOVED lines=16> */
.L_x_260:
[----:B------:R-:W-:Y:S05]  /*9d10*/  BSYNC.RECONVERGENT B0 ;  /* 0x0000000000007941 */ /* 0x000fea0003800200 */
.L_x_259:
        /* <DEDUP_REMOVED lines=9> */
.L_x_262:
[----:B------:R-:W-:Y:S01]  /*9db0*/  ISETP.GT.AND P0, PT, R2, R19, PT ;  /* 0x000000130200720c */ /* 0x000fe20003f04270 */
[----:B------:R-:W-:-:S12]  /*9dc0*/  BSSY.RECONVERGENT B0, `(.L_x_263) ;  /* 0x0000005000007945 */ /* 0x000fd80003800200 */
[----:B------:R-:W-:Y:S05]  /*9dd0*/  @!P0 BRA `(.L_x_264) ;  /* 0x00000000000c8947 */ /* 0x000fea0003800000 */
[----:B------:R-:W2:Y:S04]  /*9de0*/  LDG.E.64 R16, desc[UR36][R16.64+0x48] ;  /* 0x0000482410107981 */ /* 0x000ea8000c1e1b00 */
[----:B--2---:R0:W5:Y:S04]  /*9df0*/  LD.E R2, desc[UR36][R16.64+0xc] ;  /* 0x00000c2410027980 */ /* 0x004168000c101900 */
[----:B------:R0:W5:Y:S02]  /*9e00*/  LD.E R19, desc[UR36][R16.64+0x4] ;  /* 0x0000042410137980 */ /* 0x000164000c101900 */
.L_x_264:
[----:B------:R-:W-:Y:S05]  /*9e10*/  BSYNC.RECONVERGENT B0 ;  /* 0x0000000000007941 */ /* 0x000fea0003800200 */
.L_x_263:
[----:B-----5:R-:W-:Y:S01]  /*9e20*/  ISETP.GE.AND P0, PT, R2, R19, PT ;  /* 0x000000130200720c */ /* 0x020fe20003f06270 */
[----:B------:R-:W-:-:S12]  /*9e30*/  BSSY.RECONVERGENT B0, `(.L_x_265) ;  /* 0x000002e000007945 */ /* 0x000fd80003800200 */
[----:B------:R-:W-:Y:S05]  /*9e40*/  @P0 BRA `(.L_x_266) ;  /* 0x0000000000b00947 */ /* 0x000fea0003800000 */
[--C-:B------:R-:W-:Y:S02]  /*9e50*/  IMAD.IADD R0, R19, 0x1, -R2.reuse ;  /* 0x0000000113007824 */ /* 0x100fe400078e0a02 */
[----:B------:R-:W-:Y:S01]  /*9e60*/  HFMA2 R11, -RZ, RZ, 0, 2.384185791015625e-07 ;  /* 0x00000004ff0b7431 */ /* 0x000fe200000001ff */
        /* <DEDUP_REMOVED lines=19> */
[----:B--2---:R-:W-:Y:S01]  /*9fa0*/  IADD3 R4, PT, PT, R0, 0x1, RZ ;  /* 0x0000000100047810 */ /* 0x004fe20007ffe0ff */
[----:B------:R-:W-:-:S04]  /*9fb0*/  VIADD R0, R2, 0x3 ;  /* 0x0000000302007836 */ /* 0x000fc80000000000 */
[----:B------:R3:W-:Y:S03]  /*9fc0*/  STL [R3+0x50], R4 ;  /* 0x0000500403007387 */ /* 0x0007e60000100800 */
.L_x_268:
[----:B------:R-:W-:Y:S05]  /*9fd0*/  BSYNC.RECONVERGENT B1 ;  /* 0x0000000000017941 */ /* 0x000fea0003800200 */
.L_x_267:
[----:B------:R-:W-:-:S05]  /*9fe0*/  IMAD.IADD R2, R2, 0x1, -R19 ;  /* 0x0000000102027824 */ /* 0x000fca00078e0a13 */
[----:B------:R-:W-:-:S13]  /*9ff0*/  ISETP.GT.U32.AND P0, PT, R2, -0x4, PT ;  /* 0xfffffffc0200780c */ /* 0x000fda0003f04070 */
[----:B------:R-:W-:Y:S05]  /*a000*/  @P0 BRA `(.L_x_266) ;  /* 0x0000000000400947 */ /* 0x000fea0003800000 */
.L_x_269:
[----:B-1----:R-:W-:-:S05]  /*a010*/  IMAD R2, R0, 0x28, R11 ;  /* 0x0000002800027824 */ /* 0x002fca00078e020b */
[----:B-123--:R-:W2:Y:S04]  /*a020*/  LDL R3, [R2] ;  /* 0x0000000002037983 */ /* 0x00eea80000100800 */
[----:B------:R-:W3:Y:S04]  /*a030*/  LDL R4, [R2+0x28] ;  /* 0x0000280002047983 */ /* 0x000ee80000100800 */
[----:B------:R-:W4:Y:S04]  /*a040*/  LDL R6, [R2+0x50] ;  /* 0x0000500002067983 */ /* 0x000f280000100800 */
[----:B------:R-:W5:Y:S01]  /*a050*/  LDL R8, [R2+0x78] ;  /* 0x0000780002087983 */ /* 0x000f620000100800 */
[----:B------:R-:W-:-:S05]  /*a060*/  VIADD R0, R0, 0x4 ;  /* 0x0000000400007836 */ /* 0x000fca0000000000 */
[----:B------:R-:W-:Y:S02]  /*a070*/  ISETP.NE.AND P0, PT, R0, R19, PT ;  /* 0x000000130000720c */ /* 0x000fe40003f05270 */
[----:B--2---:R-:W-:Y:S01]  /*a080*/  IADD3 R3, PT, PT, R3, 0x1, RZ ;  /* 0x0000000103037810 */ /* 0x004fe20007ffe0ff */
[----:B---3--:R-:W-:-:S04]  /*a090*/  VIADD R5, R4, 0x1 ;  /* 0x0000000104057836 */ /* 0x008fc80000000000 */
[----:B------:R1:W-:Y:S01]  /*a0a0*/  STL [R2], R3 ;  /* 0x0000000302007387 */ /* 0x0003e20000100800 */
[----:B----4-:R-:W-:-:S03]  /*a0b0*/  VIADD R7, R6, 0x1 ;  /* 0x0000000106077836 */ /* 0x010fc60000000000 */
[----:B------:R1:W-:Y:S01]  /*a0c0*/  STL [R2+0x28], R5 ;  /* 0x0000280502007387 */ /* 0x0003e20000100800 */
[----:B-----5:R-:W-:-:S03]  /*a0d0*/  IADD3 R9, PT, PT, R8, 0x1, RZ ;  /* 0x0000000108097810 */ /* 0x020fc60007ffe0ff */
[----:B------:R1:W-:Y:S04]  /*a0e0*/  STL [R2+0x50], R7 ;  /* 0x0000500702007387 */ /* 0x0003e80000100800 */
[----:B------:R1:W-:Y:S01]  /*a0f0*/  STL [R2+0x78], R9 ;  /* 0x0000780902007387 */ /* 0x0003e20000100800 */
[----:B------:R-:W-:Y:S05]  /*a100*/  @P0 BRA `(.L_x_269) ;  /* 0xfffffffc00c00947 */ /* 0x000fea000383ffff */
.L_x_266:
[----:B------:R-:W-:Y:S05]  /*a110*/  BSYNC.RECONVERGENT B0 ;  /* 0x0000000000007941 */ /* 0x000fea0003800200 */
.L_x_265:
[----:B------:R-:W-:Y:S01]  /*a120*/  MOV R0, 0x0 ;  /* 0x0000000000007802 */ /* 0x000fe20000000f00 */
[----:B------:R-:W4:Y:S01]  /*a130*/  LDCU.64 UR4, c[0x4][0x20] ;  /* 0x01000400ff0477ac */ /* 0x000f220008000a00 */
[----:B-1----:R-:W-:Y:S02]  /*a140*/  CS2R R6, SRZ ;  /* 0x0000000000067805 */ /* 0x002fe4000001ff00 */
[----:B--23--:R1:W2:Y:S01]  /*a150*/  LDC.64 R2, c[0x4][R0] ;  /* 0x0100000000027b82 */ /* 0x00c2a20000000a00 */
[----:B----4-:R-:W-:Y:S01]  /*a160*/  IMAD.U32 R4, RZ, RZ, UR4 ;  /* 0x00000004ff047e24 */ /* 0x010fe2000f8e00ff */
[----:B-1----:R-:W-:-:S07]  /*a170*/  MOV R5, UR5 ;  /* 0x0000000500057c02 */ /* 0x002fce0008000f00 */
[----:B------:R-:W-:-:S07]  /*a180*/  LEPC R20, `(.L_x_270) ;  /* 0x000000001014794e */ /* 0x000fce0000000000 */
[----:B0-2---:R-:W-:Y:S05]  /*a190*/  CALL.ABS.NOINC R2 ;  /* 0x0000000002007343 */ /* 0x005fea0003c00000 */
.L_x_270:
[----:B------:R-:W-:Y:S05]  /*a1a0*/  EXIT ;  /* 0x000000000000794d */ /* 0x000fea0003800000 */
.L_x_120:
[----:B------:R-:W0:Y:S01]  /*a1b0*/  LDC.64 R16, c[0x0][0x380] ;  /* 0x0000e000ff107b82 */ /* 0x000e220000000a00 */
[----:B------:R-:W1:Y:S01]  /*a1c0*/  LDCU.64 UR4, c[0x4][0x8] ;  /* 0x01000100ff0477ac */ /* 0x000e620008000a00 */
[----:B0-----:R-:W-:-:S05]  /*a1d0*/  IMAD.WIDE.U32 R16, R19, 0x8, R16 ;  /* 0x0000000813107825 */ /* 0x001fca00078e0010 */
[----:B------:R-:W2:Y:S01]  /*a1e0*/  LDG.E.64 R12, desc[UR36][R16.64] ;  /* 0x00000024100c7981 */ /* 0x000ea2000c1e1b00 */
[----:B------:R-:W-:-:S03]  /*a1f0*/  MOV R19, 0x0 ;  /* 0x0000000000137802 */ /* 0x000fc60000000f00 */
        /* <DEDUP_REMOVED lines=12> */
.L_x_271:
        /* <DEDUP_REMOVED lines=8> */
[----:B------:R-:W-:Y:S05]  /*a340*/  @P0 BRA `(.L_x_273) ;  /* 0x0000000000200947 */ /* 0x000fea0003800000 */
[----:B------:R0:W1:Y:S01]  /*a350*/  LDC.64 R8, c[0x4][R19] ;  /* 0x0100000013087b82 */ /* 0x0000620000000a00 */
[----:B------:R-:W2:Y:S01]  /*a360*/  LDCU.64 UR4, c[0x4][0x10] ;  /* 0x01000200ff0477ac */ /* 0x000ea20008000a00 */
[----:B------:R-:W-:Y:S01]  /*a370*/  CS2R R6, SRZ ;  /* 0x0000000000067805 */ /* 0x000fe2000001ff00 */
[----:B--2---:R-:W-:Y:S01]  /*a380*/  IMAD.U32 R4, RZ, RZ, UR4 ;  /* 0x00000004ff047e24 */ /* 0x004fe2000f8e00ff */
[----:B0-----:R-:W-:-:S07]  /*a390*/  MOV R5, UR5 ;  /* 0x0000000500057c02 */ /* 0x001fce0008000f00 */
[----:B------:R-:W-:-:S07]  /*a3a0*/  LEPC R20, `(.L_x_274) ;  /* 0x000000001014794e */ /* 0x000fce0000000000 */
[----:B-1----:R-:W-:Y:S05]  /*a3b0*/  CALL.ABS.NOINC R8 ;  /* 0x0000000008007343 */ /* 0x002fea0003c00000 */
.L_x_274:
[----:B------:R-:W-:Y:S05]  /*a3c0*/  BRA `(.L_x_275) ;  /* 0x0000000400e07947 */ /* 0x000fea0003800000 */
.L_x_273:
[CC--:B------:R-:W-:Y:S01]  /*a3d0*/  VIMNMX R19, PT, PT, R0.reuse, R3.reuse, !PT ;  /* 0x0000000300137248 */ /* 0x0c0fe20007fe0100 */
[----:B------:R-:W-:Y:S01]  /*a3e0*/  HFMA2 R4, -RZ, RZ, 0, 2.384185791015625e-06 ;  /* 0x00000028ff047431 */ /* 0x000fe200000001ff */
[----:B------:R-:W-:Y:S01]  /*a3f0*/  VIMNMX R6, PT, PT, R0, R3, PT ;  /* 0x0000000300067248 */ /* 0x000fe20003fe0100 */
[----:B------:R-:W-:Y:S02]  /*a400*/  BSSY.RECONVERGENT B0, `(.L_x_276) ;  /* 0x0000018000007945 */ /* 0x000fe40003800200 */
[----:B------:R-:W-:Y:S02]  /*a410*/  VIADD R3, R19, 0x1 ;  /* 0x0000000113037836 */ /* 0x000fe40000000000 */
[--C-:B------:R-:W-:Y:S02]  /*a420*/  IMAD.MOV.U32 R5, RZ, RZ, R6.reuse ;  /* 0x000000ffff057224 */ /* 0x100fe400078e0006 */
[----:B------:R-:W-:Y:S02]  /*a430*/  IMAD.IADD R0, R3, 0x1, -R6 ;  /* 0x0000000103007824 */ /* 0x000fe400078e0a06 */
[----:B------:R-:W-:-:S03]  /*a440*/  IMAD R4, R23, R4, UR41 ;  /* 0x0000002917047e24 */ /* 0x000fc6000f8e0204 */
[----:B------:R-:W-:-:S13]  /*a450*/  LOP3.LUT P0, R8, R0, 0x3, RZ, 0xc0, !PT ;  /* 0x0000000300087812 */ /* 0x000fda000780c0ff */
        /* <DEDUP_REMOVED lines=18> */
.L_x_277:
[----:B------:R-:W-:Y:S05]  /*a580*/  BSYNC.RECONVERGENT B0 ;  /* 0x0000000000007941 */ /* 0x000fea0003800200 */
.L_x_276:
[----:B012---:R-:W-:Y:S01]  /*a590*/  IADD3 R0, PT, PT, R19, -R6, RZ ;  /* 0x8000000613007210 */ /* 0x007fe20007ffe0ff */
[----:B------:R-:W-:Y:S03]  /*a5a0*/  BSSY.RECONVERGENT B0, `(.L_x_278) ;  /* 0x0000014000007945 */ /* 0x000fe60003800200 */
[----:B------:R-:W-:Y:S02]  /*a5b0*/  ISETP.GE.U32.AND P0, PT, R0, 0x3, PT ;  /* 0x000000030000780c */ /* 0x000fe40003f06070 */
[----:B------:R-:W-:-:S11]  /*a5c0*/  MOV R0, 0x0 ;  /* 0x0000000000007802 */ /* 0x000fd60000000f00 */
[----:B------:R-:W-:Y:S05]  /*a5d0*/  @!P0 BRA `(.L_x_279) ;  /* 0x0000000000408947 */ /* 0x000fea0003800000 */
.L_x_280:
[----:B0-----:R-:W-:-:S05]  /*a5e0*/  IMAD R6, R5, 0x4, R4 ;  /* 0x0000000405067824 */ /* 0x001fca00078e0204 */
[----:B------:R-:W2:Y:S04]  /*a5f0*/  LDL R7, [R6] ;  /* 0x0000000006077983 */ /* 0x000ea80000100800 */
[----:B------:R-:W3:Y:S04]  /*a600*/  LDL R8, [R6+0x4] ;  /* 0x0000040006087983 */ /* 0x000ee80000100800 */
[----:B------:R-:W4:Y:S04]  /*a610*/  LDL R10, [R6+0x8] ;  /* 0x00000800060a7983 */ /* 0x000f280000100800 */
[----:B------:R-:W5:Y:S01]  /*a620*/  LDL R12, [R6+0xc] ;  /* 0x00000c00060c7983 */ /* 0x000f620000100800 */
[----:B------:R-:W-:-:S04]  /*a630*/  IADD3 R5, PT, PT, R5, 0x4, RZ ;  /* 0x0000000405057810 */ /* 0x000fc80007ffe0ff */
        /* <DEDUP_REMOVED lines=10> */
.L_x_279:
[----:B------:R-:W-:Y:S05]  /*a6e0*/  BSYNC.RECONVERGENT B0 ;  /* 0x0000000000007941 */ /* 0x000fea0003800200 */
.L_x_278:
[----:B0-----:R0:W1:Y:S01]  /*a6f0*/  LDC.64 R8, c[0x4][R0] ;  /* 0x0100000000087b82 */ /* 0x0010620000000a00 */
[----:B------:R-:W2:Y:S01]  /*a700*/  LDCU.64 UR4, c[0x4][0x18] ;  /* 0x01000300ff0477ac */ /* 0x000ea20008000a00 */
[----:B------:R-:W-:Y:S01]  /*a710*/  CS2R R6, SRZ ;  /* 0x0000000000067805 */ /* 0x000fe2000001ff00 */
[----:B--2---:R-:W-:Y:S02]  /*a720*/  IMAD.U32 R4, RZ, RZ, UR4 ;  /* 0x00000004ff047e24 */ /* 0x004fe4000f8e00ff */
[----:B0-----:R-:W-:-:S07]  /*a730*/  IMAD.U32 R5, RZ, RZ, UR5 ;  /* 0x00000005ff057e24 */ /* 0x001fce000f8e00ff */
[----:B------:R-:W-:-:S07]  /*a740*/  LEPC R20, `(.L_x_281) ;  /* 0x000000001014794e */ /* 0x000fce0000000000 */
[----:B-1----:R-:W-:Y:S05]  /*a750*/  CALL.ABS.NOINC R8 ;  /* 0x0000000008007343 */ /* 0x002fea0003c00000 */
.L_x_281:
[----:B------:R-:W-:Y:S01]  /*a760*/  ISETP.GT.AND P0, PT, R22, R23, PT ;  /* 0x000000171600720c */ /* 0x000fe20003f04270 */
[----:B------:R-:W-:-:S12]  /*a770*/  BSSY.RECONVERGENT B0, `(.L_x_282) ;  /* 0x0000005000007945 */ /* 0x000fd80003800200 */
[----:B------:R-:W-:Y:S05]  /*a780*/  @!P0 BRA `(.L_x_283) ;  /* 0x00000000000c8947 */ /* 0x000fea0003800000 */
[----:B------:R-:W2:Y:S04]  /*a790*/  LDG.E.64 R4, desc[UR36][R16.64] ;  /* 0x0000002410047981 */ /* 0x000ea8000c1e1b00 */
[----:B--2---:R0:W5:Y:S04]  /*a7a0*/  LD.E R22, desc[UR36][R4.64+0xc] ;  /* 0x00000c2404167980 */ /* 0x004168000c101900 */
[----:B------:R0:W5:Y:S02]  /*a7b0*/  LD.E R23, desc[UR36][R4.64+0x4] ;  /* 0x0000042404177980 */ /* 0x000164000c101900 */
.L_x_283:
[----:B------:R-:W-:Y:S05]  /*a7c0*/  BSYNC.RECONVERGENT B0 ;  /* 0x0000000000007941 */ /* 0x000fea0003800200 */
.L_x_282:
[----:B-----5:R-:W-:Y:S01]  /*a7d0*/  ISETP.GE.AND P0, PT, R22, R23, PT ;  /* 0x000000171600720c */ /* 0x020fe20003f06270 */
[----:B------:R-:W-:-:S12]  /*a7e0*/  BSSY.RECONVERGENT B0, `(.L_x_284) ;  /* 0x000002e000007945 */ /* 0x000fd80003800200 */
[----:B------:R-:W-:Y:S05]  /*a7f0*/  @P0 BRA `(.L_x_285) ;  /* 0x0000000000b00947 */ /* 0x000fea0003800000 */
[----:B------:R-:W-:Y:S01]  /*a800*/  IADD3 R0, PT, PT, -R22, R23, RZ ;  /* 0x0000001716007210 */ /* 0x000fe20007ffe1ff */
[----:B0-----:R-:W-:Y:S01]  /*a810*/  IMAD.MOV.U32 R4, RZ, RZ, 0x4 ;  /* 0x00000004ff047424 */ /* 0x001fe200078e00ff */
[----:B------:R-:W-:Y:S02]  /*a820*/  BSSY.RECONVERGENT B1, `(.L_x_286) ;  /* 0x0000016000017945 */ /* 0x000fe40003800200 */
[----:B------:R-:W-:Y:S01]  /*a830*/  LOP3.LUT P0, R5, R0, 0x3, RZ, 0xc0, !PT ;  /* 0x0000000300057812 */ /* 0x000fe2000780c0ff */
[----:B------:R-:W-:Y:S02]  /*a840*/  IMAD.MOV.U32 R0, RZ, RZ, R22 ;  /* 0x000000ffff007224 */ /* 0x000fe400078e0016 */
[----:B------:R-:W-:-:S10]  /*a850*/  IMAD R19, R19, R4, UR41 ;  /* 0x0000002913137e24 */ /* 0x000fd4000f8e0204 */
        /* <DEDUP_REMOVED lines=18> */
.L_x_287:
[----:B------:R-:W-:Y:S05]  /*a980*/  BSYNC.RECONVERGENT B1 ;  /* 0x0000000000017941 */ /* 0x000fea0003800200 */
.L_x_286:
[----:B012---:R-:W-:-:S04]  /*a990*/  IADD3 R3, PT, PT, R22, -R23, RZ ;  /* 0x8000001716037210 */ /* 0x007fc80007ffe0ff */
[----:B------:R-:W-:-:S13]  /*a9a0*/  ISETP.GT.U32.AND P0, PT, R3, -0x4, PT ;  /* 0xfffffffc0300780c */ /* 0x000fda0003f04070 */
[----:B------:R-:W-:Y:S05]  /*a9b0*/  @P0 BRA `(.L_x_285) ;  /* 0x0000000000400947 */ /* 0x000fea0003800000 */
.L_x_288:
        /* <DEDUP_REMOVED lines=16> */
.L_x_285:
[----:B------:R-:W-:Y:S05]  /*aac0*/  BSYNC.RECONVERGENT B0 ;  /* 0x0000000000007941 */ /* 0x000fea0003800200 */
.L_x_284:
        /* <DEDUP_REMOVED lines=8> */
.L_x_275:
[----:B------:R-:W-:Y:S05]  /*ab50*/  BSYNC.RECONVERGENT B6 ;  /* 0x0000000000067941 */ /* 0x000fea0003800200 */
.L_x_272:
[----:B------:R-:W2:Y:S01]  /*ab60*/  LDG.E.64 R12, desc[UR36][R16.64+0x8] ;  /* 0x00000824100c7981 */ /* 0x000ea2000c1e1b00 */
[----:B------:R-:W-:Y:S01]  /*ab70*/  MOV R0, 0x0 ;  /* 0x0000000000007802 */ /* 0x000fe20000000f00 */
[----:B------:R-:W0:Y:S02]  /*ab80*/  LDCU.64 UR4, c[0x4][0x8] ;  /* 0x01000100ff0477ac */ /* 0x000e240008000a00 */
        /* <DEDUP_REMOVED lines=12> */
.L_x_289:
[----:B------:R-:W2:Y:S04]  /*ac50*/  LDG.E.64 R4, desc[UR36][R16.64+0x8] ;  /* 0x0000082410047981 */ /* 0x000ea8000c1e1b00 */
[----:B--2---:R-:W2:Y:S04]  /*ac60*/  LD.E R0, desc[UR36][R4.64+0x8] ;  /* 0x0000082404007980 */ /* 0x004ea8000c101900 */
[----:B------:R-:W2:Y:S04]  /*ac70*/  LD.E R3, desc[UR36][R4.64] ;  /* 0x0000002404037980 */ /* 0x000ea8000c101900 */
[----:B------:R-:W3:Y:S04]  /*ac80*/  LD.E R23, desc[UR36][R4.64+0xc] ;  /* 0x00000c2404177980 */ /* 0x000ee8000c101900 */
[----:B------:R-:W3:Y:S01]  /*ac90*/  LD.E R22, desc[UR36][R4.64+0x4] ;  /* 0x0000042404167980 */ /* 0x000ee2000c101900 */
[----:B------:R-:W-:Y:S01]  /*aca0*/  BSSY.RECONVERGENT B6, `(.L_x_290) ;  /* 0x0000085000067945 */ /* 0x000fe20003800200 */
[----:B--2---:R-:W-:-:S02]  /*acb0*/  ISETP.NE.AND P1, PT, R0, R3, PT ;  /* 0x000000030000720c */ /* 0x004fc40003f25270 */
[----:B---3--:R-:W-:-:S13]  /*acc0*/  ISETP.NE.AND P0, PT, R23, R22, PT ;  /* 0x000000161700720c */ /* 0x008fda0003f05270 */
[----:B------:R-:W-:Y:S05]  /*acd0*/  @P0 BRA P1, `(.L_x_291) ;  /* 0x0000000400e40947 */ /* 0x000fea0000800000 */
[CC--:B------:R-:W-:Y:S01]  /*ace0*/  VIMNMX R19, PT, PT, R0.reuse, R3.reuse, !PT ;  /* 0x0000000300137248 */ /* 0x0c0fe20007fe0100 */
[----:B------:R-:W-:Y:S01]  /*acf0*/  IMAD.MOV.U32 R4, RZ, RZ, 0x28 ;  /* 0x00000028ff047424 */ /* 0x000fe200078e00ff */
[----:B------:R-:W-:Y:S01]  /*ad00*/  VIMNMX R6, PT, PT, R0, R3, PT ;  /* 0x0000000300067248 */ /* 0x000fe20003fe0100 */
[----:B------:R-:W-:Y:S01]  /*ad10*/  BSSY.RECONVERGENT B0, `(.L_x_292) ;  /* 0x0000018000007945 */ /* 0x000fe20003800200 */
[----:B------:R-:W-:Y:S01]  /*ad20*/  IADD3 R3, PT, PT, R19, 0x1, RZ ;  /* 0x0000000113037810 */ /* 0x000fe20007ffe0ff */
[----:B------:R-:W-:Y:S01]  /*ad30*/  IMAD R4, R23, R4, UR41 ;  /* 0x0000002917047e24 */ /* 0x000fe2000f8e0204 */
        /* <DEDUP_REMOVED lines=21> */
.L_x_293:
[----:B------:R-:W-:Y:S05]  /*ae90*/  BSYNC.RECONVERGENT B0 ;  /* 0x0000000000007941 */ /* 0x000fea0003800200 */
.L_x_292:
[----:B012---:R-:W-:Y:S01]  /*aea0*/  IMAD.IADD R0, R19, 0x1, -R6 ;  /* 0x0000000113007824 */ /* 0x007fe200078e0a06 */
[----:B------:R-:W-:Y:S04]  /*aeb0*/  BSSY.RECONVERGENT B0, `(.L_x_294) ;  /* 0x0000014000007945 */ /* 0x000fe80003800200 */
[----:B------:R-:W-:Y:S02]  /*aec0*/  ISETP.GE.U32.AND P0, PT, R0, 0x3, PT ;  /* 0x000000030000780c */ /* 0x000fe40003f06070 */
[----:B------:R-:W-:-:S11]  /*aed0*/  MOV R0, 0x0 ;  /* 0x0000000000007802 */ /* 0x000fd60000000f00 */
[----:B------:R-:W-:Y:S05]  /*aee0*/  @!P0 BRA `(.L_x_295) ;  /* 0x0000000000408947 */ /* 0x000fea0003800000 */
.L_x_296:
        /* <DEDUP_REMOVED lines=16> */
.L_x_295:
[----:B------:R-:W-:Y:S05]  /*aff0*/  BSYNC.RECONVERGENT B0 ;  /* 0x0000000000007941 */ /* 0x000fea0003800200 */
.L_x_294:
[----:B0-----:R0:W1:Y:S01]  /*b000*/  LDC.64 R8, c[0x4][R0] ;  /* 0x0100000000087b82 */ /* 0x0010620000000a00 */
[----:B------:R-:W2:Y:S01]  /*b010*/  LDCU.64 UR4, c[0x4][0x18] ;  /* 0x01000300ff0477ac */ /* 0x000ea20008000a00 */
[----:B------:R-:W-:Y:S02]  /*b020*/  CS2R R6, SRZ ;  /* 0x0000000000067805 */ /* 0x000fe4000001ff00 */
[----:B--2---:R-:W-:Y:S01]  /*b030*/  MOV R4, UR4 ;  /* 0x0000000400047c02 */ /* 0x004fe20008000f00 */
[----:B0-----:R-:W-:-:S07]  /*b040*/  IMAD.U32 R5, RZ, RZ, UR5 ;  /* 0x00000005ff057e24 */ /* 0x001fce000f8e00ff */
[----:B------:R-:W-:-:S07]  /*b050*/  LEPC R20, `(.L_x_297) ;  /* 0x000000001014794e */ /* 0x000fce0000000000 */
[----:B-1----:R-:W-:Y:S05]  /*b060*/  CALL.ABS.NOINC R8 ;  /* 0x0000000008007343 */ /* 0x002fea0003c00000 */
.L_x_297:
[----:B------:R-:W-:Y:S01]  /*b070*/  ISETP.GT.AND P0, PT, R22, R23, PT ;  /* 0x000000171600720c */ /* 0x000fe20003f04270 */
[----:B------:R-:W-:-:S12]  /*b080*/  BSSY.RECONVERGENT B0, `(.L_x_298) ;  /* 0x0000005000007945 */ /* 0x000fd80003800200 */
[----:B------:R-:W-:Y:S05]  /*b090*/  @!P0 BRA `(.L_x_299) ;  /* 0x00000000000c8947 */ /* 0x000fea0003800000 */
[----:B------:R-:W2:Y:S04]  /*b0a0*/  LDG.E.64 R4, desc[UR36][R16.64+0x8] ;  /* 0x0000082410047981 */ /* 0x000ea8000c1e1b00 */
[----:B--2---:R0:W5:Y:S04]  /*b0b0*/  LD.E R22, desc[UR36][R4.64+0xc] ;  /* 0x00000c2404167980 */ /* 0x004168000c101900 */
[----:B------:R0:W5:Y:S02]  /*b0c0*/  LD.E R23, desc[UR36][R4.64+0x4] ;  /* 0x0000042404177980 */ /* 0x000164000c101900 */
.L_x_299:
[----:B------:R-:W-:Y:S05]  /*b0d0*/  BSYNC.RECONVERGENT B0 ;  /* 0x0000000000007941 */ /* 0x000fea0003800200 */
.L_x_298:
[----:B-----5:R-:W-:Y:S01]  /*b0e0*/  ISETP.GE.AND P0, PT, R22, R23, PT ;  /* 0x000000171600720c */ /* 0x020fe20003f06270 */
[----:B------:R-:W-:-:S12]  /*b0f0*/  BSSY.RECONVERGENT B0, `(.L_x_300) ;  /* 0x000002e000007945 */ /* 0x000fd80003800200 */
[----:B------:R-:W-:Y:S05]  /*b100*/  @P0 BRA `(.L_x_301) ;  /* 0x0000000000b00947 */ /* 0x000fea0003800000 */
[--C-:B------:R-:W-:Y:S02]  /*b110*/  IMAD.IADD R0, R23, 0x1, -R22.reuse ;  /* 0x0000000117007824 */ /* 0x100fe400078e0a16 */
[----:B0-----:R-:W-:Y:S01]  /*b120*/  HFMA2 R4, -RZ, RZ, 0, 2.384185791015625e-07 ;  /* 0x00000004ff047431 */ /* 0x001fe200000001ff */
        /* <DEDUP_REMOVED lines=22> */
.L_x_303:
[----:B------:R-:W-:Y:S05]  /*b290*/  BSYNC.RECONVERGENT B1 ;  /* 0x0000000000017941 */ /* 0x000fea0003800200 */
.L_x_302:
[----:B012---:R-:W-:-:S05]  /*b2a0*/  IMAD.IADD R3, R22, 0x1, -R23 ;  /* 0x0000000116037824 */ /* 0x007fca00078e0a17 */
[----:B------:R-:W-:-:S13]  /*b2b0*/  ISETP.GT.U32.AND P0, PT, R3, -0x4, PT ;  /* 0xfffffffc0300780c */ /* 0x000fda0003f04070 */
[----:B------:R-:W-:Y:S05]  /*b2c0*/  @P0 BRA `(.L_x_301) ;  /* 0x0000000000400947 */ /* 0x000fea0003800000 */
.L_x_304:
[----:B-1----:R-:W-:-:S05]  /*b2d0*/  IMAD R3, R0, 0x28, R19 ;  /* 0x0000002800037824 */ /* 0x002fca00078e0213 */
[----:B------:R-:W2:Y:S04]  /*b2e0*/  LDL R4, [R3] ;  /* 0x0000000003047983 */ /* 0x000ea80000100800 */
        /* <DEDUP_REMOVED lines=14> */
.L_x_301:
[----:B------:R-:W-:Y:S05]  /*b3d0*/  BSYNC.RECONVERGENT B0 ;  /* 0x0000000000007941 */ /* 0x000fea0003800200 */
.L_x_300:
        /* <DEDUP_REMOVED lines=8> */
.L_x_305:
[----:B------:R-:W-:Y:S05]  /*b460*/  BRA `(.L_x_306) ;  /* 0x0000000000207947 */ /* 0x000fea0003800000 */
.L_x_291:
        /* <DEDUP_REMOVED lines=8> */
.L_x_306:
[----:B------:R-:W-:Y:S05]  /*b4f0*/  BSYNC.RECONVERGENT B6 ;  /* 0x0000000000067941 */ /* 0x000fea0003800200 */
.L_x_290:
        /* <DEDUP_REMOVED lines=8> */
[----:B0-----:R-:W-:Y:S01]  /*b580*/  MOV R4, UR4 ;  /* 0x0000000400047c02 */ /* 0x001fe20008000f00 */
[----:B------:R-:W-:Y:S01]  /*b590*/  IMAD.U32 R5, RZ, RZ, UR5 ;  /* 0x00000005ff057e24 */ /* 0x000fe2000f8e00ff */
[----:B------:R-:W-:Y:S01]  /*b5a0*/  MOV R7, R2 ;  /* 0x0000000200077202 */ /* 0x000fe20000000f00 */
[----:B------:R-:W-:Y:S01]  /*b5b0*/  IMAD.MOV.U32 R6, RZ, RZ, R18 ;  /* 0x000000ffff067224 */ /* 0x000fe200078e0012 */
[----:B--23--:R1:W-:Y:S06]  /*b5c0*/  STL.128 [R1+0x190], R8 ;  /* 0x0001900801007387 */ /* 0x00c3ec0000100c00 */
[----:B------:R-:W-:-:S07]  /*b5d0*/  LEPC R20, `(.L_x_307) ;  /* 0x000000001014794e */ /* 0x000fce0000000000 */
[----:B-1----:R-:W-:Y:S05]  /*b5e0*/  CALL.ABS.NOINC R14 ;  /* 0x000000000e007343 */ /* 0x002fea0003c00000 */
.L_x_307:
        /* <DEDUP_REMOVED lines=36> */
.L_x_311:
[----:B------:R-:W-:Y:S05]  /*b830*/  BSYNC.RECONVERGENT B0 ;  /* 0x0000000000007941 */ /* 0x000fea0003800200 */
.L_x_310:
[----:B012---:R-:W-:Y:S01]  /*b840*/  IADD3 R0, PT, PT, R19, -R6, RZ ;  /* 0x8000000613007210 */ /* 0x007fe20007ffe0ff */
[----:B------:R-:W-:Y:S03]  /*b850*/  BSSY.RECONVERGENT B0, `(.L_x_312) ;  /* 0x0000014000007945 */ /* 0x000fe60003800200 */
[----:B------:R-:W-:Y:S02]  /*b860*/  ISETP.GE.U32.AND P0, PT, R0, 0x3, PT ;  /* 0x000000030000780c */ /* 0x000fe40003f06070 */
[----:B------:R-:W-:-:S11]  /*b870*/  MOV R0, 0x0 ;  /* 0x0000000000007802 */ /* 0x000fd60000000f00 */
[----:B------:R-:W-:Y:S05]  /*b880*/  @!P0 BRA `(.L_x_313) ;  /* 0x0000000000408947 */ /* 0x000fea0003800000 */
.L_x_314:
        /* <DEDUP_REMOVED lines=16> */
.L_x_313:
[----:B------:R-:W-:Y:S05]  /*b990*/  BSYNC.RECONVERGENT B0 ;  /* 0x0000000000007941 */ /* 0x000fea0003800200 */
.L_x_312:
[----:B0-----:R0:W1:Y:S01]  /*b9a0*/  LDC.64 R8, c[0x4][R0] ;  /* 0x0100000000087b82 */ /* 0x0010620000000a00 */
[----:B------:R-:W2:Y:S01]  /*b9b0*/  LDCU.64 UR4, c[0x4][0x18] ;  /* 0x01000300ff0477ac */ /* 0x000ea20008000a00 */
[----:B------:R-:W-:Y:S01]  /*b9c0*/  CS2R R6, SRZ ;  /* 0x0000000000067805 */ /* 0x000fe2000001ff00 */
[----:B--2---:R-:W-:Y:S02]  /*b9d0*/  IMAD.U32 R4, RZ, RZ, UR4 ;  /* 0x00000004ff047e24 */ /* 0x004fe4000f8e00ff */
[----:B0-----:R-:W-:-:S07]  /*b9e0*/  IMAD.U32 R5, RZ, RZ, UR5 ;  /* 0x00000005ff057e24 */ /* 0x001fce000f8e00ff */
[----:B------:R-:W-:-:S07]  /*b9f0*/  LEPC R20, `(.L_x_315) ;  /* 0x000000001014794e */ /* 0x000fce0000000000 */
[----:B-1----:R-:W-:Y:S05]  /*ba00*/  CALL.ABS.NOINC R8 ;  /* 0x0000000008007343 */ /* 0x002fea0003c00000 */
.L_x_315:
[----:B------:R-:W-:Y:S01]  /*ba10*/  ISETP.GT.AND P0, PT, R22, R23, PT ;  /* 0x000000171600720c */ /* 0x000fe20003f04270 */
[----:B------:R-:W-:-:S12]  /*ba20*/  BSSY.RECONVERGENT B0, `(.L_x_316) ;  /* 0x0000005000007945 */ /* 0x000fd80003800200 */
[----:B------:R-:W-:Y:S05]  /*ba30*/  @!P0 BRA `(.L_x_317) ;  /* 0x00000000000c8947 */ /* 0x000fea0003800000 */
[----:B------:R-:W2:Y:S04]  /*ba40*/  LDG.E.64 R4, desc[UR36][R16.64+0x10] ;  /* 0x0000102410047981 */ /* 0x000ea8000c1e1b00 */
[----:B--2---:R0:W5:Y:S04]  /*ba50*/  LD.E R22, desc[UR36][R4.64+0xc] ;  /* 0x00000c2404167980 */ /* 0x004168000c101900 */
[----:B------:R0:W5:Y:S02]  /*ba60*/  LD.E R23, desc[UR36][R4.64+0x4] ;  /* 0x0000042404177980 */ /* 0x000164000c101900 */
.L_x_317:
[----:B------:R-:W-:Y:S05]  /*ba70*/  BSYNC.RECONVERGENT B0 ;  /* 0x0000000000007941 */ /* 0x000fea0003800200 */
.L_x_316:
        /* <DEDUP_REMOVED lines=27> */
.L_x_321:
[----:B------:R-:W-:Y:S05]  /*bc30*/  BSYNC.RECONVERGENT B1 ;  /* 0x0000000000017941 */ /* 0x000fea0003800200 */
.L_x_320:
[----:B012---:R-:W-:-:S04]  /*bc40*/  IADD3 R3, PT, PT, R22, -R23, RZ ;  /* 0x8000001716037210 */ /* 0x007fc80007ffe0ff */
[----:B------:R-:W-:-:S13]  /*bc50*/  ISETP.GT.U32.AND P0, PT, R3, -0x4, PT ;  /* 0xfffffffc0300780c */ /* 0x000fda0003f04070 */
[----:B------:R-:W-:Y:S05]  /*bc60*/  @P0 BRA `(.L_x_319) ;  /* 0x0000000000400947 */ /* 0x000fea0003800000 */
.L_x_322:
        /* <DEDUP_REMOVED lines=16> */
.L_x_319:
[----:B------:R-:W-:Y:S05]  /*bd70*/  BSYNC.RECONVERGENT B0 ;  /* 0x0000000000007941 */ /* 0x000fea0003800200 */
.L_x_318:
        /* <DEDUP_REMOVED lines=8> */
.L_x_323:
[----:B------:R-:W-:Y:S05]  /*be00*/  BRA `(.L_x_324) ;  /* 0x0000000000207947 */ /* 0x000fea0003800000 */
.L_x_309:
        /* <DEDUP_REMOVED lines=8> */
.L_x_324:
[----:B------:R-:W-:Y:S05]  /*be90*/  BSYNC.RECONVERGENT B6 ;  /* 0x0000000000067941 */ /* 0x000fea0003800200 */
.L_x_308:
        /* <DEDUP_REMOVED lines=15> */
.L_x_325:
        /* <DEDUP_REMOVED lines=12> */
[----:B------:R-:W-:Y:S02]  /*c050*/  BSSY.RECONVERGENT B0, `(.L_x_328) ;  /* 0x0000018000007945 */ /* 0x000fe40003800200 */
[----:B------:R-:W-:Y:S02]  /*c060*/  VIADD R3, R19, 0x1 ;  /* 0x0000000113037836 */ /* 0x000fe40000000000 */
[----:B------:R-:W-:Y:S02]  /*c070*/  IMAD R4, R23, R4, UR41 ;  /* 0x0000002917047e24 */ /* 0x000fe4000f8e0204 */
[----:B------:R-:W-:Y:S01]  /*c080*/  IMAD.MOV.U32 R5, RZ, RZ, R6 ;  /* 0x000000ffff057224 */ /* 0x000fe200078e0006 */
[----:B------:R-:W-:-:S04]  /*c090*/  IADD3 R0, PT, PT, -R6, R3, RZ ;  /* 0x0000000306007210 */ /* 0x000fc80007ffe1ff */
[----:B------:R-:W-:-:S13]  /*c0a0*/  LOP3.LUT P0, R8, R0, 0x3, RZ, 0xc0, !PT ;  /* 0x0000000300087812 */ /* 0x000fda000780c0ff */
        /* <DEDUP_REMOVED lines=15> */
[----:B-1----:R-:W-:Y:S01]  /*c1a0*/  VIADD R7, R5, 0x1 ;  /* 0x0000000105077836 */ /* 0x002fe20000000000 */
[----:B------:R-:W-:-:S04]  /*c1b0*/  IADD3 R5, PT, PT, R6, 0x3, RZ ;  /* 0x0000000306057810 */ /* 0x000fc80007ffe0ff */
[----:B------:R2:W-:Y:S03]  /*c1c0*/  STL [R0+0x8], R7 ;  /* 0x0000080700007387 */ /* 0x0005e60000100800 */
.L_x_329:
[----:B------:R-:W-:Y:S05]  /*c1d0*/  BSYNC.RECONVERGENT B0 ;  /* 0x0000000000007941 */ /* 0x000fea0003800200 */
.L_x_328:
[----:B012---:R-:W-:Y:S01]  /*c1e0*/  IMAD.IADD R0, R19, 0x1, -R6 ;  /* 0x0000000113007824 */ /* 0x007fe200078e0a06 */
[----:B------:R-:W-:Y:S04]  /*c1f0*/  BSSY.RECONVERGENT B0, `(.L_x_330) ;  /* 0x0000014000007945 */ /* 0x000fe80003800200 */
[----:B------:R-:W-:Y:S02]  /*c200*/  ISETP.GE.U32.AND P0, PT, R0, 0x3, PT ;  /* 0x000000030000780c */ /* 0x000fe40003f06070 */
[----:B------:R-:W-:-:S11]  /*c210*/  MOV R0, 0x0 ;  /* 0x0000000000007802 */ /* 0x000fd60000000f00 */
[----:B------:R-:W-:Y:S05]  /*c220*/  @!P0 BRA `(.L_x_331) ;  /* 0x0000000000408947 */ /* 0x000fea0003800000 */
.L_x_332:
[----:B0-----:R-:W-:-:S05]  /*c230*/  IMAD R6, R5, 0x4, R4 ;  /* 0x0000000405067824 */ /* 0x001fca00078e0204 */
        /* <DEDUP_REMOVED lines=15> */
.L_x_331:
[----:B------:R-:W-:Y:S05]  /*c330*/  BSYNC.RECONVERGENT B0 ;  /* 0x0000000000007941 */ /* 0x000fea0003800200 */
.L_x_330:
[----:B0-----:R0:W1:Y:S01]  /*c340*/  LDC.64 R8, c[0x4][R0] ;  /* 0x0100000000087b82 */ /* 0x0010620000000a00 */
[----:B------:R-:W2:Y:S01]  /*c350*/  LDCU.64 UR4, c[0x4][0x18] ;  /* 0x01000300ff0477ac */ /* 0x000ea20008000a00 */
[----:B------:R-:W-:Y:S01]  /*c360*/  CS2R R6, SRZ ;  /* 0x0000000000067805 */ /* 0x000fe2000001ff00 */
[----:B--2---:R-:W-:Y:S01]  /*c370*/  IMAD.U32 R4, RZ, RZ, UR4 ;  /* 0x00000004ff047e24 */ /* 0x004fe2000f8e00ff */
[----:B0-----:R-:W-:-:S07]  /*c380*/  MOV R5, UR5 ;  /* 0x0000000500057c02 */ /* 0x001fce0008000f00 */
[----:B------:R-:W-:-:S07]  /*c390*/  LEPC R20, `(.L_x_333) ;  /* 0x000000001014794e */ /* 0x000fce0000000000 */
[----:B-1----:R-:W-:Y:S05]  /*c3a0*/  CALL.ABS.NOINC R8 ;  /* 0x0000000008007343 */ /* 0x002fea0003c00000 */
.L_x_333:
[----:B------:R-:W-:Y:S01]  /*c3b0*/  ISETP.GT.AND P0, PT, R22, R23, PT ;  /* 0x000000171600720c */ /* 0x000fe20003f04270 */
[----:B------:R-:W-:-:S12]  /*c3c0*/  BSSY.RECONVERGENT B0, `(.L_x_334) ;  /* 0x0000005000007945 */ /* 0x000fd80003800200 */
[----:B------:R-:W-:Y:S05]  /*c3d0*/  @!P0 BRA `(.L_x_335) ;  /* 0x00000000000c8947 */ /* 0x000fea0003800000 */
[----:B------:R-:W2:Y:S04]  /*c3e0*/  LDG.E.64 R4, desc[UR36][R16.64+0x18] ;  /* 0x0000182410047981 */ /* 0x000ea8000c1e1b00 */
[----:B--2---:R0:W5:Y:S04]  /*c3f0*/  LD.E R22, desc[UR36][R4.64+0xc] ;  /* 0x00000c2404167980 */ /* 0x004168000c101900 */
[----:B------:R0:W5:Y:S02]  /*c400*/  LD.E R23, desc[UR36][R4.64+0x4] ;  /* 0x0000042404177980 */ /* 0x000164000c101900 */
.L_x_335:
[----:B------:R-:W-:Y:S05]  /*c410*/  BSYNC.RECONVERGENT B0 ;  /* 0x0000000000007941 */ /* 0x000fea0003800200 */
.L_x_334:
[----:B-----5:R-:W-:Y:S01]  /*c420*/  ISETP.GE.AND P0, PT, R22, R23, PT ;  /* 0x000000171600720c */ /* 0x020fe20003f06270 */
[----:B------:R-:W-:-:S12]  /*c430*/  BSSY.RECONVERGENT B0, `(.L_x_336) ;  /* 0x000002e000007945 */ /* 0x000fd80003800200 */
[----:B------:R-:W-:Y:S05]  /*c440*/  @P0 BRA `(.L_x_337) ;  /* 0x0000000000b00947 */ /* 0x000fea0003800000 */
[----:B------:R-:W-:Y:S01]  /*c450*/  IMAD.IADD R0, R23, 0x1, -R22 ;  /* 0x0000000117007824 */ /* 0x000fe200078e0a16 */
[----:B------:R-:W-:Y:S01]  /*c460*/  BSSY.RECONVERGENT B1, `(.L_x_338) ;  /* 0x0000017000017945 */ /* 0x000fe20003800200 */
[----:B0-----:R-:W-:-:S03]  /*c470*/  IMAD.MOV.U32 R4, RZ, RZ, 0x4 ;  /* 0x00000004ff047424 */ /* 0x001fc600078e00ff */
[----:B------:R-:W-:Y:S01]  /*c480*/  LOP3.LUT P0, R5, R0, 0x3, RZ, 0xc0, !PT ;  /* 0x0000000300057812 */ /* 0x000fe2000780c0ff */
[----:B------:R-:W-:Y:S01]  /*c490*/  IMAD R19, R19, R4, UR41 ;  /* 0x0000002913137e24 */ /* 0x000fe2000f8e0204 */
[----:B------:R-:W-:-:S11]  /*c4a0*/  MOV R0, R22 ;  /* 0x0000001600007202 */ /* 0x000fd60000000f00 */
        /* <DEDUP_REMOVED lines=18> */
.L_x_339:
[----:B------:R-:W-:Y:S05]  /*c5d0*/  BSYNC.RECONVERGENT B1 ;  /* 0x0000000000017941 */ /* 0x000fea0003800200 */
.L_x_338:
[----:B012---:R-:W-:-:S05]  /*c5e0*/  IMAD.IADD R3, R22, 0x1, -R23 ;  /* 0x0000000116037824 */ /* 0x007fca00078e0a17 */
[----:B------:R-:W-:-:S13]  /*c5f0*/  ISETP.GT.U32.AND P0, PT, R3, -0x4, PT ;  /* 0xfffffffc0300780c */ /* 0x000fda0003f04070 */
[----:B------:R-:W-:Y:S05]  /*c600*/  @P0 BRA `(.L_x_337) ;  /* 0x0000000000400947 */ /* 0x000fea0003800000 */
.L_x_340:
[----:B-1----:R-:W-:-:S05]  /*c610*/  IMAD R3, R0, 0x28, R19 ;  /* 0x0000002800037824 */ /* 0x002fca00078e0213 */
        /* <DEDUP_REMOVED lines=15> */
.L_x_337:
[----:B------:R-:W-:Y:S05]  /*c710*/  BSYNC.RECONVERGENT B0 ;  /* 0x0000000000007941 */ /* 0x000fea0003800200 */
.L_x_336:
        /* <DEDUP_REMOVED lines=8> */
.L_x_341:
[----:B------:R-:W-:Y:S05]  /*c7a0*/  BRA `(.L_x_342) ;  /* 0x0000000000207947 */ /* 0x000fea0003800000 */
.L_x_327:
[----:B------:R-:W-:Y:S01]  /*c7b0*/  MOV R0, 0x0 ;  /* 0x0000000000007802 */ /* 0x000fe20000000f00 */
[----:B------:R-:W0:Y:S01]  /*c7c0*/  LDCU.64 UR4, c[0x4][0x10] ;  /* 0x01000200ff0477ac */ /* 0x000e220008000a00 */
[----:B------:R-:W-:Y:S02]  /*c7d0*/  CS2R R6, SRZ ;  /* 0x0000000000067805 */ /* 0x000fe4000001ff00 */
[----:B------:R1:W2:Y:S01]  /*c7e0*/  LDC.64 R8, c[0x4][R0] ;  /* 0x0100000000087b82 */ /* 0x0002a20000000a00 */
[----:B0-----:R-:W-:Y:S01]  /*c7f0*/  MOV R4, UR4 ;  /* 0x0000000400047c02 */ /* 0x001fe20008000f00 */
[----:B-1----:R-:W-:-:S07]  /*c800*/  IMAD.U32 R5, RZ, RZ, UR5 ;  /* 0x00000005ff057e24 */ /* 0x002fce000f8e00ff */
[----:B------:R-:W-:-:S07]  /*c810*/  LEPC R20, `(.L_x_342) ;  /* 0x000000001014794e */ /* 0x000fce0000000000 */
[----:B--2---:R-:W-:Y:S05]  /*c820*/  CALL.ABS.NOINC R8 ;  /* 0x0000000008007343 */ /* 0x004fea0003c00000 */
.L_x_342:
[----:B------:R-:W-:Y:S05]  /*c830*/  BSYNC.RECONVERGENT B6 ;  /* 0x0000000000067941 */ /* 0x000fea0003800200 */
.L_x_326:
        /* <DEDUP_REMOVED lines=15> */
.L_x_343:
        /* <DEDUP_REMOVED lines=36> */
.L_x_347:
[----:B------:R-:W-:Y:S05]  /*cb70*/  BSYNC.RECONVERGENT B0 ;  /* 0x0000000000007941 */ /* 0x000fea0003800200 */
.L_x_346:
[----:B012---:R-:W-:Y:S01]  /*cb80*/  IMAD.IADD R0, R19, 0x1, -R6 ;  /* 0x0000000113007824 */ /* 0x007fe200078e0a06 */
[----:B------:R-:W-:Y:S04]  /*cb90*/  BSSY.RECONVERGENT B0, `(.L_x_348) ;  /* 0x0000014000007945 */ /* 0x000fe80003800200 */
[----:B------:R-:W-:Y:S02]  /*cba0*/  ISETP.GE.U32.AND P0, PT, R0, 0x3, PT ;  /* 0x000000030000780c */ /* 0x000fe40003f06070 */
[----:B------:R-:W-:-:S11]  /*cbb0*/  MOV R0, 0x0 ;  /* 0x0000000000007802 */ /* 0x000fd60000000f00 */
[----:B------:R-:W-:Y:S05]  /*cbc0*/  @!P0 BRA `(.L_x_349) ;  /* 0x0000000000408947 */ /* 0x000fea0003800000 */
.L_x_350:
        /* <DEDUP_REMOVED lines=16> */
.L_x_349:
[----:B------:R-:W-:Y:S05]  /*ccd0*/  BSYNC.RECONVERGENT B0 ;  /* 0x0000000000007941 */ /* 0x000fea0003800200 */
.L_x_348:
[----:B0-----:R0:W1:Y:S01]  /*cce0*/  LDC.64 R8, c[0x4][R0] ;  /* 0x0100000000087b82 */ /* 0x0010620000000a00 */
[----:B------:R-:W2:Y:S01]  /*ccf0*/  LDCU.64 UR4, c[0x4][0x18] ;  /* 0x01000300ff0477ac */ /* 0x000ea20008000a00 */
[----:B------:R-:W-:Y:S02]  /*cd00*/  CS2R R6, SRZ ;  /* 0x0000000000067805 */ /* 0x000fe4000001ff00 */
[----:B--2---:R-:W-:Y:S01]  /*cd10*/  MOV R4, UR4 ;  /* 0x0000000400047c02 */ /* 0x004fe20008000f00 */
[----:B0-----:R-:W-:-:S07]  /*cd20*/  IMAD.U32 R5, RZ, RZ, UR5 ;  /* 0x00000005ff057e24 */ /* 0x001fce000f8e00ff */
[----:B------:R-:W-:-:S07]  /*cd30*/  LEPC R20, `(.L_x_351) ;  /* 0x000000001014794e */ /* 0x000fce0000000000 */
[----:B-1----:R-:W-:Y:S05]  /*cd40*/  CALL.ABS.NOINC R8 ;  /* 0x0000000008007343 */ /* 0x002fea0003c00000 */
.L_x_351:
[----:B------:R-:W-:Y:S01]  /*cd50*/  ISETP.GT.AND P0, PT, R22, R23, PT ;  /* 0x000000171600720c */ /* 0x000fe20003f04270 */
[----:B------:R-:W-:-:S12]  /*cd60*/  BSSY.RECONVERGENT B0, `(.L_x_352) ;  /* 0x0000005000007945 */ /* 0x000fd80003800200 */
[----:B------:R-:W-:Y:S05]  /*cd70*/  @!P0 BRA `(.L_x_353) ;  /* 0x00000000000c8947 */ /* 0x000fea0003800000 */
[----:B------:R-:W2:Y:S04]  /*cd80*/  LDG.E.64 R4, desc[UR36][R16.64+0x20] ;  /* 0x0000202410047981 */ /* 0x000ea8000c1e1b00 */
[----:B--2---:R0:W5:Y:S04]  /*cd90*/  LD.E R22, desc[UR36][R4.64+0xc] ;  /* 0x00000c2404167980 */ /* 0x004168000c101900 */
[----:B------:R0:W5:Y:S02]  /*cda0*/  LD.E R23, desc[UR36][R4.64+0x4] ;  /* 0x0000042404177980 */ /* 0x000164000c101900 */
.L_x_353:
[----:B------:R-:W-:Y:S05]  /*cdb0*/  BSYNC.RECONVERGENT B0 ;  /* 0x0000000000007941 */ /* 0x000fea0003800200 */
.L_x_352:
        /* <DEDUP_REMOVED lines=27> */
.L_x_357:
[----:B------:R-:W-:Y:S05]  /*cf70*/  BSYNC.RECONVERGENT B1 ;  /* 0x0000000000017941 */ /* 0x000fea0003800200 */
.L_x_356:
[----:B012---:R-:W-:-:S05]  /*cf80*/  IMAD.IADD R3, R22, 0x1, -R23 ;  /* 0x0000000116037824 */ /* 0x007fca00078e0a17 */
[----:B------:R-:W-:-:S13]  /*cf90*/  ISETP.GT.U32.AND P0, PT, R3, -0x4, PT ;  /* 0xfffffffc0300780c */ /* 0x000fda0003f04070 */
[----:B------:R-:W-:Y:S05]  /*cfa0*/  @P0 BRA `(.L_x_355) ;  /* 0x0000000000400947 */ /* 0x000fea0003800000 */
.L_x_358:
        /* <DEDUP_REMOVED lines=16> */
.L_x_355:
[----:B------:R-:W-:Y:S05]  /*d0b0*/  BSYNC.RECONVERGENT B0 ;  /* 0x0000000000007941 */ /* 0x000fea0003800200 */
.L_x_354:
        /* <DEDUP_REMOVED lines=8> */
.L_x_359:
[----:B------:R-:W-:Y:S05]  /*d140*/  BRA `(.L_x_360) ;  /* 0x0000000000207947 */ /* 0x000fea0003800000 */
.L_x_345:
        /* <DEDUP_REMOVED lines=8> */
.L_x_360:
[----:B------:R-:W-:Y:S05]  /*d1d0*/  BSYNC.RECONVERGENT B6 ;  /* 0x0000000000067941 */ /* 0x000fea0003800200 */
.L_x_344:
        /* <DEDUP_REMOVED lines=15> */
.L_x_361:
        /* <DEDUP_REMOVED lines=36> */
.L_x_365:
[----:B------:R-:W-:Y:S05]  /*d510*/  BSYNC.RECONVERGENT B0 ;  /* 0x0000000000007941 */ /* 0x000fea0003800200 */
.L_x_364:
[----:B012---:R-:W-:Y:S01]  /*d520*/  IADD3 R0, PT, PT, R19, -R6, RZ ;  /* 0x8000000613007210 */ /* 0x007fe20007ffe0ff */
[----:B------:R-:W-:Y:S03]  /*d530*/  BSSY.RECONVERGENT B0, `(.L_x_366) ;  /* 0x0000014000007945 */ /* 0x000fe60003800200 */
[----:B------:R-:W-:Y:S02]  /*d540*/  ISETP.GE.U32.AND P0, PT, R0, 0x3, PT ;  /* 0x000000030000780c */ /* 0x000fe40003f06070 */
[----:B------:R-:W-:-:S11]  /*d550*/  MOV R0, 0x0 ;  /* 0x0000000000007802 */ /* 0x000fd60000000f00 */
[----:B------:R-:W-:Y:S05]  /*d560*/  @!P0 BRA `(.L_x_367) ;  /* 0x0000000000408947 */ /* 0x000fea0003800000 */
.L_x_368:
        /* <DEDUP_REMOVED lines=16> */
.L_x_367:
[----:B------:R-:W-:Y:S05]  /*d670*/  BSYNC.RECONVERGENT B0 ;  /* 0x0000000000007941 */ /* 0x000fea0003800200 */
.L_x_366:
[----:B0-----:R0:W1:Y:S01]  /*d680*/  LDC.64 R8, c[0x4][R0] ;  /* 0x0100000000087b82 */ /* 0x0010620000000a00 */
[----:B------:R-:W2:Y:S01]  /*d690*/  LDCU.64 UR4, c[0x4][0x18] ;  /* 0x01000300ff0477ac */ /* 0x000ea20008000a00 */
[----:B------:R-:W-:Y:S01]  /*d6a0*/  CS2R R6, SRZ ;  /* 0x0000000000067805 */ /* 0x000fe2000001ff00 */
[----:B--2---:R-:W-:Y:S02]  /*d6b0*/  IMAD.U32 R4, RZ, RZ, UR4 ;  /* 0x00000004ff047e24 */ /* 0x004fe4000f8e00ff */
[----:B0-----:R-:W-:-:S07]  /*d6c0*/  IMAD.U32 R5, RZ, RZ, UR5 ;  /* 0x00000005ff057e24 */ /* 0x001fce000f8e00ff */
[----:B------:R-:W-:-:S07]  /*d6d0*/  LEPC R20, `(.L_x_369) ;  /* 0x000000001014794e */ /* 0x000fce0000000000 */
[----:B-1----:R-:W-:Y:S05]  /*d6e0*/  CALL.ABS.NOINC R8 ;  /* 0x0000000008007343 */ /* 0x002fea0003c00000 */
.L_x_369:
[----:B------:R-:W-:Y:S01]  /*d6f0*/  ISETP.GT.AND P0, PT, R22, R23, PT ;  /* 0x000000171600720c */ /* 0x000fe20003f04270 */
[----:B------:R-:W-:-:S12]  /*d700*/  BSSY.RECONVERGENT B0, `(.L_x_370) ;  /* 0x0000005000007945 */ /* 0x000fd80003800200 */
[----:B------:R-:W-:Y:S05]  /*d710*/  @!P0 BRA `(.L_x_371) ;  /* 0x00000000000c8947 */ /* 0x000fea0003800000 */
[----:B------:R-:W2:Y:S04]  /*d720*/  LDG.E.64 R4, desc[UR36][R16.64+0x28] ;  /* 0x0000282410047981 */ /* 0x000ea8000c1e1b00 */
[----:B--2---:R0:W5:Y:S04]  /*d730*/  LD.E R22, desc[UR36][R4.64+0xc] ;  /* 0x00000c2404167980 */ /* 0x004168000c101900 */
[----:B------:R0:W5:Y:S02]  /*d740*/  LD.E R23, desc[UR36][R4.64+0x4] ;  /* 0x0000042404177980 */ /* 0x000164000c101900 */
.L_x_371:
[----:B------:R-:W-:Y:S05]  /*d750*/  BSYNC.RECONVERGENT B0 ;  /* 0x0000000000007941 */ /* 0x000fea0003800200 */
.L_x_370:
        /* <DEDUP_REMOVED lines=27> */
.L_x_375:
[----:B------:R-:W-:Y:S05]  /*d910*/  BSYNC.RECONVERGENT B1 ;  /* 0x0000000000017941 */ /* 0x000fea0003800200 */
.L_x_374:
[----:B012---:R-:W-:-:S04]  /*d920*/  IADD3 R3, PT, PT, R22, -R23, RZ ;  /* 0x8000001716037210 */ /* 0x007fc80007ffe0ff */
[----:B------:R-:W-:-:S13]  /*d930*/  ISETP.GT.U32.AND P0, PT, R3, -0x4, PT ;  /* 0xfffffffc0300780c */ /* 0x000fda0003f04070 */
[----:B------:R-:W-:Y:S05]  /*d940*/  @P0 BRA `(.L_x_373) ;  /* 0x0000000000400947 */ /* 0x000fea0003800000 */
.L_x_376:
        /* <DEDUP_REMOVED lines=16> */
.L_x_373:
[----:B------:R-:W-:Y:S05]  /*da50*/  BSYNC.RECONVERGENT B0 ;  /* 0x0000000000007941 */ /* 0x000fea0003800200 */
.L_x_372:
        /* <DEDUP_REMOVED lines=8> */
.L_x_377:
[----:B------:R-:W-:Y:S05]  /*dae0*/  BRA `(.L_x_378) ;  /* 0x0000000000207947 */ /* 0x000fea0003800000 */
.L_x_363:
        /* <DEDUP_REMOVED lines=8> */
.L_x_378:
[----:B------:R-:W-:Y:S05]  /*db70*/  BSYNC.RECONVERGENT B6 ;  /* 0x0000000000067941 */ /* 0x000fea0003800200 */
.L_x_362:
        /* <DEDUP_REMOVED lines=15> */
.L_x_379:
        /* <DEDUP_REMOVED lines=36> */
.L_x_383:
[----:B------:R-:W-:Y:S05]  /*deb0*/  BSYNC.RECONVERGENT B0 ;  /* 0x0000000000007941 */ /* 0x000fea0003800200 */
.L_x_382:
[----:B012---:R-:W-:Y:S01]  /*dec0*/  IMAD.IADD R0, R19, 0x1, -R6 ;  /* 0x0000000113007824 */ /* 0x007fe200078e0a06 */
[----:B------:R-:W-:Y:S04]  /*ded0*/  BSSY.RECONVERGENT B0, `(.L_x_384) ;  /* 0x0000014000007945 */ /* 0x000fe80003800200 */
[----:B------:R-:W-:Y:S02]  /*dee0*/  ISETP.GE.U32.AND P0, PT, R0, 0x3, PT ;  /* 0x000000030000780c */ /* 0x000fe40003f06070 */
[----:B------:R-:W-:-:S11]  /*def0*/  MOV R0, 0x0 ;  /* 0x0000000000007802 */ /* 0x000fd60000000f00 */
[----:B------:R-:W-:Y:S05]  /*df00*/  @!P0 BRA `(.L_x_385) ;  /* 0x0000000000408947 */ /* 0x000fea0003800000 */
.L_x_386:
        /* <DEDUP_REMOVED lines=16> */
.L_x_385:
[----:B------:R-:W-:Y:S05]  /*e010*/  BSYNC.RECONVERGENT B0 ;  /* 0x0000000000007941 */ /* 0x000fea0003800200 */
.L_x_384:
[----:B0-----:R0:W1:Y:S01]  /*e020*/  LDC.64 R8, c[0x4][R0] ;  /* 0x0100000000087b82 */ /* 0x0010620000000a00 */
[----:B------:R-:W2:Y:S01]  /*e030*/  LDCU.64 UR4, c[0x4][0x18] ;  /* 0x01000300ff0477ac */ /* 0x000ea20008000a00 */
[----:B------:R-:W-:Y:S01]  /*e040*/  CS2R R6, SRZ ;  /* 0x0000000000067805 */ /* 0x000fe2000001ff00 */
[----:B--2---:R-:W-:Y:S01]  /*e050*/  IMAD.U32 R4, RZ, RZ, UR4 ;  /* 0x00000004ff047e24 */ /* 0x004fe2000f8e00ff */
[----:B0-----:R-:W-:-:S07]  /*e060*/  MOV R5, UR5 ;  /* 0x0000000500057c02 */ /* 0x001fce0008000f00 */
[----:B------:R-:W-:-:S07]  /*e070*/  LEPC R20, `(.L_x_387) ;  /* 0x000000001014794e */ /* 0x000fce0000000000 */
[----:B-1----:R-:W-:Y:S05]  /*e080*/  CALL.ABS.NOINC R8 ;  /* 0x0000000008007343 */ /* 0x002fea0003c00000 */
.L_x_387:
[----:B------:R-:W-:Y:S01]  /*e090*/  ISETP.GT.AND P0, PT, R22, R23, PT ;  /* 0x000000171600720c */ /* 0x000fe20003f04270 */
[----:B------:R-:W-:-:S12]  /*e0a0*/  BSSY.RECONVERGENT B0, `(.L_x_388) ;  /* 0x0000005000007945 */ /* 0x000fd80003800200 */
[----:B------:R-:W-:Y:S05]  /*e0b0*/  @!P0 BRA `(.L_x_389) ;  /* 0x00000000000c8947 */ /* 0x000fea0003800000 */
[----:B------:R-:W2:Y:S04]  /*e0c0*/  LDG.E.64 R4, desc[UR36][R16.64+0x30] ;  /* 0x0000302410047981 */ /* 0x000ea8000c1e1b00 */
[----:B--2---:R0:W5:Y:S04]  /*e0d0*/  LD.E R22, desc[UR36][R4.64+0xc] ;  /* 0x00000c2404167980 */ /* 0x004168000c101900 */
[----:B------:R0:W5:Y:S02]  /*e0e0*/  LD.E R23, desc[UR36][R4.64+0x4] ;  /* 0x0000042404177980 */ /* 0x000164000c101900 */
.L_x_389:
[----:B------:R-:W-:Y:S05]  /*e0f0*/  BSYNC.RECONVERGENT B0 ;  /* 0x0000000000007941 */ /* 0x000fea0003800200 */
.L_x_388:
        /* <DEDUP_REMOVED lines=27> */
.L_x_393:
[----:B------:R-:W-:Y:S05]  /*e2b0*/  BSYNC.RECONVERGENT B1 ;  /* 0x0000000000017941 */ /* 0x000fea0003800200 */
.L_x_392:
[----:B012---:R-:W-:-:S05]  /*e2c0*/  IMAD.IADD R3, R22, 0x1, -R23 ;  /* 0x0000000116037824 */ /* 0x007fca00078e0a17 */
[----:B------:R-:W-:-:S13]  /*e2d0*/  ISETP.GT.U32.AND P0, PT, R3, -0x4, PT ;  /* 0xfffffffc0300780c */ /* 0x000fda0003f04070 */
[----:B------:R-:W-:Y:S05]  /*e2e0*/  @P0 BRA `(.L_x_391) ;  /* 0x0000000000400947 */ /* 0x000fea0003800000 */
.L_x_394:
        /* <DEDUP_REMOVED lines=16> */
.L_x_391:
[----:B------:R-:W-:Y:S05]  /*e3f0*/  BSYNC.RECONVERGENT B0 ;  /* 0x0000000000007941 */ /* 0x000fea0003800200 */
.L_x_390:
        /* <DEDUP_REMOVED lines=8> */
.L_x_395:
[----:B------:R-:W-:Y:S05]  /*e480*/  BRA `(.L_x_396) ;  /* 0x0000000000207947 */ /* 0x000fea0003800000 */
.L_x_381:
        /* <DEDUP_REMOVED lines=8> */
.L_x_396:
[----:B------:R-:W-:Y:S05]  /*e510*/  BSYNC.RECONVERGENT B6 ;  /* 0x0000000000067941 */ /* 0x000fea0003800200 */
.L_x_380:
        /* <DEDUP_REMOVED lines=15> */
.L_x_397:
        /* <DEDUP_REMOVED lines=36> */
.L_x_401:
[----:B------:R-:W-:Y:S05]  /*e850*/  BSYNC.RECONVERGENT B0 ;  /* 0x0000000000007941 */ /* 0x000fea0003800200 */
.L_x_400:
[----:B012---:R-:W-:Y:S01]  /*e860*/  IMAD.IADD R0, R19, 0x1, -R6 ;  /* 0x0000000113007824 */ /* 0x007fe200078e0a06 */
[----:B------:R-:W-:Y:S04]  /*e870*/  BSSY.RECONVERGENT B0, `(.L_x_402) ;  /* 0x0000014000007945 */ /* 0x000fe80003800200 */
[----:B------:R-:W-:Y:S02]  /*e880*/  ISETP.GE.U32.AND P0, PT, R0, 0x3, PT ;  /* 0x000000030000780c */ /* 0x000fe40003f06070 */
[----:B------:R-:W-:-:S11]  /*e890*/  MOV R0, 0x0 ;  /* 0x0000000000007802 */ /* 0x000fd60000000f00 */
[----:B------:R-:W-:Y:S05]  /*e8a0*/  @!P0 BRA `(.L_x_403) ;  /* 0x0000000000408947 */ /* 0x000fea0003800000 */
.L_x_404:
        /* <DEDUP_REMOVED lines=16> */
.L_x_403:
[----:B------:R-:W-:Y:S05]  /*e9b0*/  BSYNC.RECONVERGENT B0 ;  /* 0x0000000000007941 */ /* 0x000fea0003800200 */
.L_x_402:
[----:B0-----:R0:W1:Y:S01]  /*e9c0*/  LDC.64 R8, c[0x4][R0] ;  /* 0x0100000000087b82 */ /* 0x0010620000000a00 */
[----:B------:R-:W2:Y:S01]  /*e9d0*/  LDCU.64 UR4, c[0x4][0x18] ;  /* 0x01000300ff0477ac */ /* 0x000ea20008000a00 */
[----:B------:R-:W-:Y:S02]  /*e9e0*/  CS2R R6, SRZ ;  /* 0x0000000000067805 */ /* 0x000fe4000001ff00 */
[----:B--2---:R-:W-:Y:S01]  /*e9f0*/  MOV R4, UR4 ;  /* 0x0000000400047c02 */ /* 0x004fe20008000f00 */
[----:B0-----:R-:W-:-:S07]  /*ea00*/  IMAD.U32 R5, RZ, RZ, UR5 ;  /* 0x00000005ff057e24 */ /* 0x001fce000f8e00ff */
[----:B------:R-:W-:-:S07]  /*ea10*/  LEPC R20, `(.L_x_405) ;  /* 0x000000001014794e */ /* 0x000fce0000000000 */
[----:B-1----:R-:W-:Y:S05]  /*ea20*/  CALL.ABS.NOINC R8 ;  /* 0x0000000008007343 */ /* 0x002fea0003c00000 */
.L_x_405:
[----:B------:R-:W-:Y:S01]  /*ea30*/  ISETP.GT.AND P0, PT, R22, R23, PT ;  /* 0x000000171600720c */ /* 0x000fe20003f04270 */
[----:B------:R-:W-:-:S12]  /*ea40*/  BSSY.RECONVERGENT B0, `(.L_x_406) ;  /* 0x0000005000007945 */ /* 0x000fd80003800200 */
[----:B------:R-:W-:Y:S05]  /*ea50*/  @!P0 BRA `(.L_x_407) ;  /* 0x00000000000c8947 */ /* 0x000fea0003800000 */
[----:B------:R-:W2:Y:S04]  /*ea60*/  LDG.E.64 R4, desc[UR36][R16.64+0x38] ;  /* 0x0000382410047981 */ /* 0x000ea8000c1e1b00 */
[----:B--2---:R0:W5:Y:S04]  /*ea70*/  LD.E R22, desc[UR36][R4.64+0xc] ;  /* 0x00000c2404167980 */ /* 0x004168000c101900 */
[----:B------:R0:W5:Y:S02]  /*ea80*/  LD.E R23, desc[UR36][R4.64+0x4] ;  /* 0x0000042404177980 */ /* 0x000164000c101900 */
.L_x_407:
[----:B------:R-:W-:Y:S05]  /*ea90*/  BSYNC.RECONVERGENT B0 ;  /* 0x0000000000007941 */ /* 0x000fea0003800200 */
.L_x_406:
        /* <DEDUP_REMOVED lines=27> */
.L_x_411:
[----:B------:R-:W-:Y:S05]  /*ec50*/  BSYNC.RECONVERGENT B1 ;  /* 0x0000000000017941 */ /* 0x000fea0003800200 */
.L_x_410:
[----:B012---:R-:W-:-:S05]  /*ec60*/  IMAD.IADD R3, R22, 0x1, -R23 ;  /* 0x0000000116037824 */ /* 0x007fca00078e0a17 */
[----:B------:R-:W-:-:S13]  /*ec70*/  ISETP.GT.U32.AND P0, PT, R3, -0x4, PT ;  /* 0xfffffffc0300780c */ /* 0x000fda0003f04070 */
[----:B------:R-:W-:Y:S05]  /*ec80*/  @P0 BRA `(.L_x_409) ;  /* 0x0000000000400947 */ /* 0x000fea0003800000 */
.L_x_412:
        /* <DEDUP_REMOVED lines=16> */
.L_x_409:
[----:B------:R-:W-:Y:S05]  /*ed90*/  BSYNC.RECONVERGENT B0 ;  /* 0x0000000000007941 */ /* 0x000fea0003800200 */
.L_x_408:
        /* <DEDUP_REMOVED lines=8> */
.L_x_413:
[----:B------:R-:W-:Y:S05]  /*ee20*/  BRA `(.L_x_414) ;  /* 0x0000000000207947 */ /* 0x000fea0003800000 */
.L_x_399:
        /* <DEDUP_REMOVED lines=8> */
.L_x_414:
[----:B------:R-:W-:Y:S05]  /*eeb0*/  BSYNC.RECONVERGENT B6 ;  /* 0x0000000000067941 */ /* 0x000fea0003800200 */
.L_x_398:
        /* <DEDUP_REMOVED lines=15> */
.L_x_415:
        /* <DEDUP_REMOVED lines=36> */
.L_x_419:
[----:B------:R-:W-:Y:S05]  /*f1f0*/  BSYNC.RECONVERGENT B0 ;  /* 0x0000000000007941 */ /* 0x000fea0003800200 */
.L_x_418:
[----:B012---:R-:W-:Y:S01]  /*f200*/  IADD3 R0, PT, PT, R19, -R6, RZ ;  /* 0x8000000613007210 */ /* 0x007fe20007ffe0ff */
[----:B------:R-:W-:Y:S03]  /*f210*/  BSSY.RECONVERGENT B0, `(.L_x_420) ;  /* 0x0000014000007945 */ /* 0x000fe60003800200 */
[----:B------:R-:W-:Y:S02]  /*f220*/  ISETP.GE.U32.AND P0, PT, R0, 0x3, PT ;  /* 0x000000030000780c */ /* 0x000fe40003f06070 */
[----:B------:R-:W-:-:S11]  /*f230*/  MOV R0, 0x0 ;  /* 0x0000000000007802 */ /* 0x000fd60000000f00 */
[----:B------:R-:W-:Y:S05]  /*f240*/  @!P0 BRA `(.L_x_421) ;  /* 0x0000000000408947 */ /* 0x000fea0003800000 */
.L_x_422:
        /* <DEDUP_REMOVED lines=16> */
.L_x_421:
[----:B------:R-:W-:Y:S05]  /*f350*/  BSYNC.RECONVERGENT B0 ;  /* 0x0000000000007941 */ /* 0x000fea0003800200 */
.L_x_420:
[----:B0-----:R0:W1:Y:S01]  /*f360*/  LDC.64 R8, c[0x4][R0] ;  /* 0x0100000000087b82 */ /* 0x0010620000000a00 */
[----:B------:R-:W2:Y:S01]  /*f370*/  LDCU.64 UR4, c[0x4][0x18] ;  /* 0x01000300ff0477ac */ /* 0x000ea20008000a00 */
[----:B------:R-:W-:Y:S01]  /*f380*/  CS2R R6, SRZ ;  /* 0x0000000000067805 */ /* 0x000fe2000001ff00 */
[----:B--2---:R-:W-:Y:S02]  /*f390*/  IMAD.U32 R4, RZ, RZ, UR4 ;  /* 0x00000004ff047e24 */ /* 0x004fe4000f8e00ff */
[----:B0-----:R-:W-:-:S07]  /*f3a0*/  IMAD.U32 R5, RZ, RZ, UR5 ;  /* 0x00000005ff057e24 */ /* 0x001fce000f8e00ff */
[----:B------:R-:W-:-:S07]  /*f3b0*/  LEPC R20, `(.L_x_423) ;  /* 0x000000001014794e */ /* 0x000fce0000000000 */
[----:B-1----:R-:W-:Y:S05]  /*f3c0*/  CALL.ABS.NOINC R8 ;  /* 0x0000000008007343 */ /* 0x002fea0003c00000 */
.L_x_423:
[----:B------:R-:W-:Y:S01]  /*f3d0*/  ISETP.GT.AND P0, PT, R22, R23, PT ;  /* 0x000000171600720c */ /* 0x000fe20003f04270 */
[----:B------:R-:W-:-:S12]  /*f3e0*/  BSSY.RECONVERGENT B0, `(.L_x_424) ;  /* 0x0000005000007945 */ /* 0x000fd80003800200 */
[----:B------:R-:W-:Y:S05]  /*f3f0*/  @!P0 BRA `(.L_x_425) ;  /* 0x00000000000c8947 */ /* 0x000fea0003800000 */
[----:B------:R-:W2:Y:S04]  /*f400*/  LDG.E.64 R4, desc[UR36][R16.64+0x40] ;  /* 0x0000402410047981 */ /* 0x000ea8000c1e1b00 */
[----:B--2---:R0:W5:Y:S04]  /*f410*/  LD.E R22, desc[UR36][R4.64+0xc] ;  /* 0x00000c2404167980 */ /* 0x004168000c101900 */
[----:B------:R0:W5:Y:S02]  /*f420*/  LD.E R23, desc[UR36][R4.64+0x4] ;  /* 0x0000042404177980 */ /* 0x000164000c101900 */
.L_x_425:
[----:B------:R-:W-:Y:S05]  /*f430*/  BSYNC.RECONVERGENT B0 ;  /* 0x0000000000007941 */ /* 0x000fea0003800200 */
.L_x_424:
        /* <DEDUP_REMOVED lines=27> */
.L_x_429:
[----:B------:R-:W-:Y:S05]  /*f5f0*/  BSYNC.RECONVERGENT B1 ;  /* 0x0000000000017941 */ /* 0x000fea0003800200 */
.L_x_428:
[----:B012---:R-:W-:-:S04]  /*f600*/  IADD3 R3, PT, PT, R22, -R23, RZ ;  /* 0x8000001716037210 */ /* 0x007fc80007ffe0ff */
[----:B------:R-:W-:-:S13]  /*f610*/  ISETP.GT.U32.AND P0, PT, R3, -0x4, PT ;  /* 0xfffffffc0300780c */ /* 0x000fda0003f04070 */
[----:B------:R-:W-:Y:S05]  /*f620*/  @P0 BRA `(.L_x_427) ;  /* 0x0000000000400947 */ /* 0x000fea0003800000 */
.L_x_430:
        /* <DEDUP_REMOVED lines=16> */
.L_x_427:
[----:B------:R-:W-:Y:S05]  /*f730*/  BSYNC.RECONVERGENT B0 ;  /* 0x0000000000007941 */ /* 0x000fea0003800200 */
.L_x_426:
        /* <DEDUP_REMOVED lines=8> */
.L_x_431:
[----:B------:R-:W-:Y:S05]  /*f7c0*/  BRA `(.L_x_432) ;  /* 0x0000000000207947 */ /* 0x000fea0003800000 */
.L_x_417:
        /* <DEDUP_REMOVED lines=8> */
.L_x_432:
[----:B------:R-:W-:Y:S05]  /*f850*/  BSYNC.RECONVERGENT B6 ;  /* 0x0000000000067941 */ /* 0x000fea0003800200 */
.L_x_416:
        /* <DEDUP_REMOVED lines=15> */
.L_x_433:
[----:B------:R-:W2:Y:S04]  /*f950*/  LDG.E.64 R2, desc[UR36][R16.64+0x48] ;  /* 0x0000482410027981 */ /* 0x000ea8000c1e1b00 */
[----:B--2---:R-:W2:Y:S04]  /*f960*/  LD.E R0, desc[UR36][R2.64+0x8] ;  /* 0x0000082402007980 */ /* 0x004ea8000c101900 */
[----:B------:R-:W2:Y:S04]  /*f970*/  LD.E R5, desc[UR36][R2.64] ;  /* 0x0000002402057980 */ /* 0x000ea8000c101900 */
[----:B------:R-:W3:Y:S04]  /*f980*/  LD.E R18, desc[UR36][R2.64+0xc] ;  /* 0x00000c2402127980 */ /* 0x000ee8000c101900 */
[----:B------:R-:W3:Y:S01]  /*f990*/  LD.E R19, desc[UR36][R2.64+0x4] ;  /* 0x0000042402137980 */ /* 0x000ee2000c101900 */
        /* <DEDUP_REMOVED lines=30> */
.L_x_436:
[----:B------:R-:W-:Y:S05]  /*fb80*/  BSYNC.RECONVERGENT B0 ;  /* 0x0000000000007941 */ /* 0x000fea0003800200 */
.L_x_435:
[----:B012---:R-:W-:Y:S01]  /*fb90*/  IMAD.IADD R0, R22, 0x1, -R7 ;  /* 0x0000000116007824 */ /* 0x007fe200078e0a07 */
[----:B------:R-:W-:Y:S04]  /*fba0*/  BSSY.RECONVERGENT B0, `(.L_x_437) ;  /* 0x0000014000007945 */ /* 0x000fe80003800200 */
[----:B------:R-:W-:Y:S02]  /*fbb0*/  ISETP.GE.U32.AND P0, PT, R0, 0x3, PT ;  /* 0x000000030000780c */ /* 0x000fe40003f06070 */
[----:B------:R-:W-:-:S11]  /*fbc0*/  MOV R0, 0x0 ;  /* 0x0000000000007802 */ /* 0x000fd60000000f00 */
[----:B------:R-:W-:Y:S05]  /*fbd0*/  @!P0 BRA `(.L_x_438) ;  /* 0x0000000000408947 */ /* 0x000fea0003800000 */
.L_x_439:
        /* <DEDUP_REMOVED lines=16> */
.L_x_438:
[----:B------:R-:W-:Y:S05]  /*fce0*/  BSYNC.RECONVERGENT B0 ;  /* 0x0000000000007941 */ /* 0x000fea0003800200 */
.L_x_437:
[----:B------:R1:W2:Y:S01]  /*fcf0*/  LDC.64 R2, c[0x4][R0] ;  /* 0x0100000000027b82 */ /* 0x0002a20000000a00 */
[----:B------:R-:W3:Y:S01]  /*fd00*/  LDCU.64 UR4, c[0x4][0x18] ;  /* 0x01000300ff0477ac */ /* 0x000ee20008000a00 */
[----:B0-----:R-:W-:Y:S01]  /*fd10*/  CS2R R6, SRZ ;  /* 0x0000000000067805 */ /* 0x001fe2000001ff00 */
[----:B---3--:R-:W-:Y:S01]  /*fd20*/  IMAD.U32 R4, RZ, RZ, UR4 ;  /* 0x00000004ff047e24 */ /* 0x008fe2000f8e00ff */
[----:B-1----:R-:W-:-:S07]  /*fd30*/  MOV R5, UR5 ;  /* 0x0000000500057c02 */ /* 0x002fce0008000f00 */
[----:B------:R-:W-:-:S07]  /*fd40*/  LEPC R20, `(.L_x_440) ;  /* 0x000000001014794e */ /* 0x000fce0000000000 */
[----:B--2---:R-:W-:Y:S05]  /*fd50*/  CALL.ABS.NOINC R2 ;  /* 0x0000000002007343 */ /* 0x004fea0003c00000 */
.L_x_440:
[----:B------:R-:W-:Y:S01]  /*fd60*/  ISETP.GT.AND P0, PT, R19, R18, PT ;  /* 0x000000121300720c */ /* 0x000fe20003f04270 */
[----:B------:R-:W-:-:S12]  /*fd70*/  BSSY.RECONVERGENT B0, `(.L_x_441) ;  /* 0x0000005000007945 */ /* 0x000fd80003800200 */
[----:B------:R-:W-:Y:S05]  /*fd80*/  @!P0 BRA `(.L_x_442) ;  /* 0x00000000000c8947 */ /* 0x000fea0003800000 */
[----:B------:R-:W2:Y:S04]  /*fd90*/  LDG.E.64 R16, desc[UR36][R16.64+0x48] ;  /* 0x0000482410107981 */ /* 0x000ea8000c1e1b00 */
[----:B--2---:R0:W5:Y:S04]  /*fda0*/  LD.E R19, desc[UR36][R16.64+0xc] ;  /* 0x00000c2410137980 */ /* 0x004168000c101900 */
[----:B------:R0:W5:Y:S02]  /*fdb0*/  LD.E R18, desc[UR36][R16.64+0x4] ;  /* 0x0000042410127980 */ /* 0x000164000c101900 */
.L_x_442:
[----:B------:R-:W-:Y:S05]  /*fdc0*/  BSYNC.RECONVERGENT B0 ;  /* 0x0000000000007941 */ /* 0x000fea0003800200 */
.L_x_441:
[----:B-----5:R-:W-:Y:S01]  /*fdd0*/  ISETP.GE.AND P0, PT, R19, R18, PT ;  /* 0x000000121300720c */ /* 0x020fe20003f06270 */
[----:B------:R-:W-:-:S12]  /*fde0*/  BSSY.RECONVERGENT B0, `(.L_x_443) ;  /* 0x000002e000007945 */ /* 0x000fd80003800200 */
[----:B------:R-:W-:Y:S05]  /*fdf0*/  @P0 BRA `(.L_x_444) ;  /* 0x0000000000b00947 */ /* 0x000fea0003800000 */
[----:B------:R-:W-:Y:S01]  /*fe00*/  IMAD.IADD R0, R18, 0x1, -R19 ;  /* 0x0000000112007824 */ /* 0x000fe200078e0a13 */
[----:B------:R-:W-:Y:S01]  /*fe10*/  BSSY.RECONVERGENT B1, `(.L_x_445) ;  /* 0x0000017000017945 */ /* 0x000fe20003800200 */
[----:B------:R-:W-:Y:S01]  /*fe20*/  IMAD.MOV.U32 R5, RZ, RZ, 0x4 ;  /* 0x00000004ff057424 */ /* 0x000fe200078e00ff */
[----:B------:R-:W-:Y:S02]  /*fe30*/  MOV R3, R19 ;  /* 0x0000001300037202 */ /* 0x000fe40000000f00 */
[----:B------:R-:W-:Y:S01]  /*fe40*/  LOP3.LUT P0, R4, R0, 0x3, RZ, 0xc0, !PT ;  /* 0x0000000300047812 */ /* 0x000fe2000780c0ff */
[----:B------:R-:W-:-:S12]  /*fe50*/  IMAD R22, R22, R5, UR41 ;  /* 0x0000002916167e24 */ /* 0x000fd8000f8e0205 */
[----:B------:R-:W-:Y:S05]  /*fe60*/  @!P0 BRA `(.L_x_446) ;  /* 0x0000000000448947 */ /* 0x000fea0003800000 */
[----:B------:R-:W-:-:S05]  /*fe70*/  IMAD R0, R19, 0x28, R22 ;  /* 0x0000002813007824 */ /* 0x000fca00078e0216 */
[----:B------:R-:W2:Y:S01]  /*fe80*/  LDL R2, [R0] ;  /* 0x0000000000027983 */ /* 0x000ea20000100800 */
[----:B------:R-:W-:Y:S01]  /*fe90*/  ISETP.NE.AND P0, PT, R4, 0x1, PT ;  /* 0x000000010400780c */ /* 0x000fe20003f05270 */
[----:B------:R-:W-:Y:S02]  /*fea0*/  VIADD R3, R19, 0x1 ;  /* 0x0000000113037836 */ /* 0x000fe40000000000 */
[----:B--2---:R-:W-:-:S05]  /*feb0*/  VIADD R5, R2, 0x1 ;  /* 0x0000000102057836 */ /* 0x004fca0000000000 */
[----:B------:R1:W-:Y:S05]  /*fec0*/  STL [R0], R5 ;  /* 0x0000000500007387 */ /* 0x0003ea0000100800 */
[----:B------:R-:W-:Y:S05]  /*fed0*/  @!P0 BRA `(.L_x_446) ;  /* 0x0000000000288947 */ /* 0x000fea0003800000 */
[----:B------:R-:W1:Y:S01]  /*fee0*/  LDL R2, [R0+0x28] ;  /* 0x0000280000027983 */ /* 0x000e620000100800 */
[----:B------:R-:W-:Y:S01]  /*fef0*/  ISETP.NE.AND P0, PT, R4, 0x2, PT ;  /* 0x000000020400780c */ /* 0x000fe20003f05270 */
[----:B------:R-:W-:Y:S01]  /*ff00*/  VIADD R3, R19, 0x2 ;  /* 0x0000000213037836 */ /* 0x000fe20000000000 */
[----:B-1----:R-:W-:-:S05]  /*ff10*/  IADD3 R5, PT, PT, R2, 0x1, RZ ;  /* 0x0000000102057810 */ /* 0x002fca0007ffe0ff */
[----:B------:R2:W-:Y:S06]  /*ff20*/  STL [R0+0x28], R5 ;  /* 0x0000280500007387 */ /* 0x0005ec0000100800 */
[----:B------:R-:W-:Y:S05]  /*ff30*/  @!P0 BRA `(.L_x_446) ;  /* 0x0000000000108947 */ /* 0x000fea0003800000 */
[----:B------:R-:W2:Y:S01]  /*ff40*/  LDL R2, [R0+0x50] ;  /* 0x0000500000027983 */ /* 0x000ea20000100800 */
[----:B------:R-:W-:Y:S01]  /*ff50*/  IADD3 R3, PT, PT, R19, 0x3, RZ ;  /* 0x0000000313037810 */ /* 0x000fe20007ffe0ff */
[----:B--2---:R-:W-:-:S05]  /*ff60*/  VIADD R5, R2, 0x1 ;  /* 0x0000000102057836 */ /* 0x004fca0000000000 */
[----:B------:R3:W-:Y:S02]  /*ff70*/  STL [R0+0x50], R5 ;  /* 0x0000500500007387 */ /* 0x0007e40000100800 */
.L_x_446:
[----:B------:R-:W-:Y:S05]  /*ff80*/  BSYNC.RECONVERGENT B1 ;  /* 0x0000000000017941 */ /* 0x000fea0003800200 */
.L_x_445:
[----:B-123--:R-:W-:-:S05]  /*ff90*/  IMAD.IADD R0, R19, 0x1, -R18 ;  /* 0x0000000113007824 */ /* 0x00efca00078e0a12 */
[----:B------:R-:W-:-:S13]  /*ffa0*/  ISETP.GT.U32.AND P0, PT, R0, -0x4, PT ;  /* 0xfffffffc0000780c */ /* 0x000fda0003f04070 */
[----:B------:R-:W-:Y:S05]  /*ffb0*/  @P0 BRA `(.L_x_444) ;  /* 0x0000000000400947 */ /* 0x000fea0003800000 */
.L_x_447:
        /* <DEDUP_REMOVED lines=16> */
.L_x_444:
[----:B------:R-:W-:Y:S05]  /*100c0*/  BSYNC.RECONVERGENT B0 ;  /* 0x0000000000007941 */ /* 0x000fea0003800200 */
.L_x_443:
[----:B-1----:R-:W-:Y:S01]  /*100d0*/  MOV R0, 0x0 ;  /* 0x0000000000007802 */ /* 0x002fe20000000f00 */
[----:B------:R-:W1:Y:S01]  /*100e0*/  LDCU.64 UR4, c[0x4][0x20] ;  /* 0x01000400ff0477ac */ /* 0x000e620008000a00 */
[----:B------:R-:W-:Y:S02]  /*100f0*/  CS2R R6, SRZ ;  /* 0x0000000000067805 */ /* 0x000fe4000001ff00 */
[----:B------:R2:W3:Y:S01]  /*10100*/  LDC.64 R2, c[0x4][R0] ;  /* 0x0100000000027b82 */ /* 0x0004e20000000a00 */
[----:B-1----:R-:W-:Y:S02]  /*10110*/  IMAD.U32 R4, RZ, RZ, UR4 ;  /* 0x00000004ff047e24 */ /* 0x002fe4000f8e00ff */
[----:B--2---:R-:W-:-:S07]  /*10120*/  IMAD.U32 R5, RZ, RZ, UR5 ;  /* 0x00000005ff057e24 */ /* 0x004fce000f8e00ff */
[----:B------:R-:W-:-:S07]  /*10130*/  LEPC R20, `(.L_x_448) ;  /* 0x000000001014794e */ /* 0x000fce0000000000 */
[----:B0--3--:R-:W-:Y:S05]  /*10140*/  CALL.ABS.NOINC R2 ;  /* 0x0000000002007343 */ /* 0x009fea0003c00000 */
.L_x_448:
[----:B------:R-:W-:Y:S05]  /*10150*/  EXIT ;  /* 0x000000000000794d */ /* 0x000fea0003800000 */
.L_x_434:
        /* <DEDUP_REMOVED lines=8> */
.L_x_449:
[----:B------:R-:W-:Y:S05]  /*101e0*/  EXIT ;  /* 0x000000000000794d */ /* 0x000fea0003800000 */
.L_x_450:
[----:B------:R-:W-:-:S00]  /*101f0*/  BRA `(.L_x_450) ;  /* 0xfffffffc00fc7947 */ /* 0x000fc0000383ffff */
[----:B------:R-:W-:-:S00]  /*10200*/  NOP ;  /* 0x0000000000007918 */ /* 0x000fc00000000000 */
[----:B------:R-:W-:-:S00]  /*10210*/  NOP ;  /* 0x0000000000007918 */ /* 0x000fc00000000000 */
[----:B------:R-:W-:-:S00]  /*10220*/  NOP ;  /* 0x0000000000007918 */ /* 0x000fc00000000000 */
[----:B------:R-:W-:-:S00]  /*10230*/  NOP ;  /* 0x0000000000007918 */ /* 0x000fc00000000000 */
[----:B------:R-:W-:-:S00]  /*10240*/  NOP ;  /* 0x0000000000007918 */ /* 0x000fc00000000000 */
[----:B------:R-:W-:-:S00]  /*10250*/  NOP ;  /* 0x0000000000007918 */ /* 0x000fc00000000000 */
[----:B------:R-:W-:-:S00]  /*10260*/  NOP ;  /* 0x0000000000007918 */ /* 0x000fc00000000000 */
[----:B------:R-:W-:-:S00]  /*10270*/  NOP ;  /* 0x0000000000007918 */ /* 0x000fc00000000000 */
.L_x_451:


//--------------------- .nv.global.init           --------------------------
	.section	.nv.global.init,"aw",@progbits
.nv.global.init:
	.type		$str$3,@object
	.size		$str$3,($str$4 - $str$3)
$str$3:
        /*0000*/ 	.byte	0x0a, 0x00
	.type		$str$4,@object
	.size		$str$4,($str$1 - $str$4)
$str$4:
        /*0002*/ 	.byte	0x25, 0x64, 0x00
	.type		$str$1,@object
	.size		$str$1,($str$2 - $str$1)
$str$1:
        /*0005*/ 	.byte	0x73, 0x6b, 0x69, 0x70, 0x70, 0x69, 0x6e, 0x67, 0x00
	.type		$str$2,@object
	.size		$str$2,($str - $str$2)
$str$2:
        /*000e*/ 	.byte	0x76, 0x65, 0x72, 0x74, 0x69, 0x63, 0x61, 0x6c, 0x0a, 0x00
	.type		$str,@object
	.size		$str,(.L_0 - $str)
$str:
        /*0018*/ 	.byte	0x0a, 0x20, 0x25, 0x64, 0x20, 0x25, 0x64, 0x20, 0x2d, 0x3e, 0x20, 0x25, 0x64, 0x20, 0x25, 0x64
        /*0028*/ 	.byte	0x00
.L_0:


//--------------------- .nv.shared.reserved.0     --------------------------
	.section	.nv.shared.reserved.0,"aw",@nobits
	.weak		__nv_reservedSMEM_offset_0_alias
	.size		__nv_reservedSMEM_offset_0_alias, 0, 64
	.other		__nv_reservedSMEM_offset_0_alias,@"STO_CUDA_RESERVED_SHARED STV_DEFAULT"
__nv_reservedSMEM_offset_0_alias:
	.zero		0
	.zero		64


//--------------------- .nv.constant0._Z9drawMovesPPiib --------------------------
	.section	.nv.constant0._Z9drawMovesPPiib,"a",@progbits
	.sectionflags	@""
	.align	4
.nv.constant0._Z9drawMovesPPiib:
	.zero		909


//--------------------- SYMBOLS --------------------------

	.type		.nv.reservedSmem.offset0,@object
	.size		.nv.reservedSmem.offset0,0x4
	.type		vprintf,@function
